	.target	sm_90a

	.elftype	@"ET_EXEC"


//--------------------- .note.nv.tkinfo           --------------------------
	.section	.note.nv.tkinfo,"",@"SHT_NOTE"
	.sectionflags	@"SHF_NOTE_NV_TKINFO"
	.tkinfo
        /*0018*/ 	.word	0x00000002
        /*0030*/ 	.string	""
        /*0030*/ 	.string	"ptxas"
        /*0030*/ 	.string	"Cuda compilation tools, release 13.0, V13.0.88"
        /*0030*/ 	.string	"Build cuda_13.0.r13.0/compiler.36424714_0"
        /*0030*/ 	.string	"-arch sm_90a -m 64 "



//--------------------- .note.nv.cuinfo           --------------------------
	.section	.note.nv.cuinfo,"",@"SHT_NOTE"
	.sectionflags	@"SHF_NOTE_NV_CUINFO"
        /*0018*/ 	.short	0x0002
        /*001a*/ 	.short	0x005a
        /*001c*/ 	.short	0x0082
	.zero		2


//--------------------- .nv.info                  --------------------------
	.section	.nv.info,"",@"SHT_CUDA_INFO"
	.align	4


	//----- nvinfo : EIATTR_REGCOUNT
	.align		4
        /*0000*/ 	.byte	0x04, 0x2f
        /*0002*/ 	.short	(.L_15 - .L_14)
	.align		4
.L_14:
        /*0004*/ 	.word	index@(_ZN7cutlass13device_kernelINS_4gemm6kernel13GemmUniversalIN4cute5tupleIJiiiiEEENS1_10collective13CollectiveMmaINS1_34MainloopSm90TmaGmmaWarpSpecializedILi7ENS5_IJNS4_1CILi1EEESB_SB_EEENS1_35KernelTmaWarpSpecializedCooperativeEEENS5_IJNSA_ILi256EEESF_NSA_ILi64EEEEEENS_6half_tENS5_IJlSB_lEEESI_SJ_NS4_8TiledMMAINS4_8MMA_AtomIJNS4_4SM904GMMA26MMA_64x256x16_F32F16F16_SSILNSN_5MajorE0ELSP_0ELNSN_7ScaleInE1ELSQ_1EEEEEENS4_6LayoutINS5_IJNSA_ILi2EEESB_SB_EEENS5_IJSB_NSA_ILi0EEESW_EEEEENS5_IJNS4_10UnderscoreESZ_SZ_EEEEENS4_13SM90_TMA_LOADENS4_14ComposedLayoutINS4_7SwizzleILi3ELi4ELi3EEENS4_18smem_ptr_flag_bitsILi16EEENST_INS5_IJNSA_ILi8EEESG_EEENS5_IJSG_SB_EEEEEEEvNS4_8identityES12_S1C_vS1D_EENS_8epilogue10collective6detail29Sm90TmaWarpSpecializedAdapterINS1G_15DefaultEpilogueISI_SJ_SJ_NS1F_6thread17LinearCombinationISI_Li1EffLNS1K_9ScaleType4KindE0ELNS_15FloatRoundStyleE2ESI_EENS1_15EpilogueDefaultEEEEEvvEEEEvNT_6ParamsE)
        /*0008*/ 	.word	0x000000a8


	//----- nvinfo : EIATTR_FRAME_SIZE
	.align		4
.L_15:
        /*000c*/ 	.byte	0x04, 0x11
        /*000e*/ 	.short	(.L_17 - .L_16)
	.align		4
.L_16:
        /*0010*/ 	.word	index@(_ZN7cutlass13device_kernelINS_4gemm6kernel13GemmUniversalIN4cute5tupleIJiiiiEEENS1_10collective13CollectiveMmaINS1_34MainloopSm90TmaGmmaWarpSpecializedILi7ENS5_IJNS4_1CILi1EEESB_SB_EEENS1_35KernelTmaWarpSpecializedCooperativeEEENS5_IJNSA_ILi256EEESF_NSA_ILi64EEEEEENS_6half_tENS5_IJlSB_lEEESI_SJ_NS4_8TiledMMAINS4_8MMA_AtomIJNS4_4SM904GMMA26MMA_64x256x16_F32F16F16_SSILNSN_5MajorE0ELSP_0ELNSN_7ScaleInE1ELSQ_1EEEEEENS4_6LayoutINS5_IJNSA_ILi2EEESB_SB_EEENS5_IJSB_NSA_ILi0EEESW_EEEEENS5_IJNS4_10UnderscoreESZ_SZ_EEEEENS4_13SM90_TMA_LOADENS4_14ComposedLayoutINS4_7SwizzleILi3ELi4ELi3EEENS4_18smem_ptr_flag_bitsILi16EEENST_INS5_IJNSA_ILi8EEESG_EEENS5_IJSG_SB_EEEEEEEvNS4_8identityES12_S1C_vS1D_EENS_8epilogue10collective6detail29Sm90TmaWarpSpecializedAdapterINS1G_15DefaultEpilogueISI_SJ_SJ_NS1F_6thread17LinearCombinationISI_Li1EffLNS1K_9ScaleType4KindE0ELNS_15FloatRoundStyleE2ESI_EENS1_15EpilogueDefaultEEEEEvvEEEEvNT_6ParamsE)
        /*0014*/ 	.word	0x00000788


	//----- nvinfo : EIATTR_MIN_STACK_SIZE
	.align		4
.L_17:
        /*0018*/ 	.byte	0x04, 0x12
        /*001a*/ 	.short	(.L_19 - .L_18)
	.align		4
.L_18:
        /*001c*/ 	.word	index@(_ZN7cutlass13device_kernelINS_4gemm6kernel13GemmUniversalIN4cute5tupleIJiiiiEEENS1_10collective13CollectiveMmaINS1_34MainloopSm90TmaGmmaWarpSpecializedILi7ENS5_IJNS4_1CILi1EEESB_SB_EEENS1_35KernelTmaWarpSpecializedCooperativeEEENS5_IJNSA_ILi256EEESF_NSA_ILi64EEEEEENS_6half_tENS5_IJlSB_lEEESI_SJ_NS4_8TiledMMAINS4_8MMA_AtomIJNS4_4SM904GMMA26MMA_64x256x16_F32F16F16_SSILNSN_5MajorE0ELSP_0ELNSN_7ScaleInE1ELSQ_1EEEEEENS4_6LayoutINS5_IJNSA_ILi2EEESB_SB_EEENS5_IJSB_NSA_ILi0EEESW_EEEEENS5_IJNS4_10UnderscoreESZ_SZ_EEEEENS4_13SM90_TMA_LOADENS4_14ComposedLayoutINS4_7SwizzleILi3ELi4ELi3EEENS4_18smem_ptr_flag_bitsILi16EEENST_INS5_IJNSA_ILi8EEESG_EEENS5_IJSG_SB_EEEEEEEvNS4_8identityES12_S1C_vS1D_EENS_8epilogue10collective6detail29Sm90TmaWarpSpecializedAdapterINS1G_15DefaultEpilogueISI_SJ_SJ_NS1F_6thread17LinearCombinationISI_Li1EffLNS1K_9ScaleType4KindE0ELNS_15FloatRoundStyleE2ESI_EENS1_15EpilogueDefaultEEEEEvvEEEEvNT_6ParamsE)
        /*0020*/ 	.word	0x00000788
.L_19:


//--------------------- .nv.compat                --------------------------
	.section	.nv.compat,"",@"SHT_CUDA_COMPAT_INFO"
	.align	4
        /*0000*/ 	.byte	0x02, 0x09, 0x01, 0x00, 0x02, 0x02, 0x04, 0x00, 0x02, 0x05, 0x05, 0x00, 0x03, 0x07, 0x01, 0x01
        /*0010*/ 	.byte	0x02, 0x03, 0x01, 0x00, 0x02, 0x06, 0x01, 0x00, 0x04, 0x0b, 0x08, 0x00, 0x00, 0x00, 0x00, 0x00
        /*0020*/ 	.byte	0x00, 0x00, 0x00, 0x00


//--------------------- .nv.info._ZN7cutlass13device_kernelINS_4gemm6kernel13GemmUniversalIN4cute5tupleIJiiiiEEENS1_10collective13CollectiveMmaINS1_34MainloopSm90TmaGmmaWarpSpecializedILi7ENS5_IJNS4_1CILi1EEESB_SB_EEENS1_35KernelTmaWarpSpecializedCooperativeEEENS5_IJNSA_ILi256EEESF_NSA_ILi64EEEEEENS_6half_tENS5_IJlSB_lEEESI_SJ_NS4_8TiledMMAINS4_8MMA_AtomIJNS4_4SM904GMMA26MMA_64x256x16_F32F16F16_SSILNSN_5MajorE0ELSP_0ELNSN_7ScaleInE1ELSQ_1EEEEEENS4_6LayoutINS5_IJNSA_ILi2EEESB_SB_EEENS5_IJSB_NSA_ILi0EEESW_EEEEENS5_IJNS4_10UnderscoreESZ_SZ_EEEEENS4_13SM90_TMA_LOADENS4_14ComposedLayoutINS4_7SwizzleILi3ELi4ELi3EEENS4_18smem_ptr_flag_bitsILi16EEENST_INS5_IJNSA_ILi8EEESG_EEENS5_IJSG_SB_EEEEEEEvNS4_8identityES12_S1C_vS1D_EENS_8epilogue10collective6detail29Sm90TmaWarpSpecializedAdapterINS1G_15DefaultEpilogueISI_SJ_SJ_NS1F_6thread17LinearCombinationISI_Li1EffLNS1K_9ScaleType4KindE0ELNS_15FloatRoundStyleE2ESI_EENS1_15EpilogueDefaultEEEEEvvEEEEvNT_6ParamsE --------------------------
	.section	.nv.info._ZN7cutlass13device_kernelINS_4gemm6kernel13GemmUniversalIN4cute5tupleIJiiiiEEENS1_10collective13CollectiveMmaINS1_34MainloopSm90TmaGmmaWarpSpecializedILi7ENS5_IJNS4_1CILi1EEESB_SB_EEENS1_35KernelTmaWarpSpecializedCooperativeEEENS5_IJNSA_ILi256EEESF_NSA_ILi64EEEEEENS_6half_tENS5_IJlSB_lEEESI_SJ_NS4_8TiledMMAINS4_8MMA_AtomIJNS4_4SM904GMMA26MMA_64x256x16_F32F16F16_SSILNSN_5MajorE0ELSP_0ELNSN_7ScaleInE1ELSQ_1EEEEEENS4_6LayoutINS5_IJNSA_ILi2EEESB_SB_EEENS5_IJSB_NSA_ILi0EEESW_EEEEENS5_IJNS4_10UnderscoreESZ_SZ_EEEEENS4_13SM90_TMA_LOADENS4_14ComposedLayoutINS4_7SwizzleILi3ELi4ELi3EEENS4_18smem_ptr_flag_bitsILi16EEENST_INS5_IJNSA_ILi8EEESG_EEENS5_IJSG_SB_EEEEEEEvNS4_8identityES12_S1C_vS1D_EENS_8epilogue10collective6detail29Sm90TmaWarpSpecializedAdapterINS1G_15DefaultEpilogueISI_SJ_SJ_NS1F_6thread17LinearCombinationISI_Li1EffLNS1K_9ScaleType4KindE0ELNS_15FloatRoundStyleE2ESI_EENS1_15EpilogueDefaultEEEEEvvEEEEvNT_6ParamsE,"",@"SHT_CUDA_INFO"
	.sectionflags	@""
	.align	4


	//----- nvinfo : EIATTR_CUDA_API_VERSION
	.align		4
        /*0000*/ 	.byte	0x04, 0x37
        /*0002*/ 	.short	(.L_21 - .L_20)
.L_20:
        /*0004*/ 	.word	0x00000082


	//----- nvinfo : EIATTR_KPARAM_INFO
	.align		4
.L_21:
        /*0008*/ 	.byte	0x04, 0x17
        /*000a*/ 	.short	(.L_23 - .L_22)
.L_22:
        /*000c*/ 	.word	0x00000000
        /*0010*/ 	.short	0x0000
        /*0012*/ 	.short	0x0070
        /*0014*/ 	.byte	0x00, 0xf0, 0x01, 0x10


	//----- nvinfo : EIATTR_SPARSE_MMA_MASK
	.align		4
.L_23:
        /*0018*/ 	.byte	0x03, 0x50
        /*001a*/ 	.short	0x0000


	//----- nvinfo : EIATTR_MAXREG_COUNT
	.align		4
        /*001c*/ 	.byte	0x03, 0x1b
        /*001e*/ 	.short	0x00a8


	//----- nvinfo : EIATTR_NUM_BARRIERS
	.align		4
        /*0020*/ 	.byte	0x02, 0x4c
        /*0022*/ 	.byte	0x01
	.zero		1


	//----- nvinfo : EIATTR_EXTERNS
	.align		4
        /*0024*/ 	.byte	0x04, 0x0f
        /*0026*/ 	.short	(.L_25 - .L_24)


	//   ....[0]....
	.align		4
.L_24:
        /*0028*/ 	.word	index@(__assertfail)


	//----- nvinfo : EIATTR_ANNOTATIONS
	.align		4
.L_25:
        /*002c*/ 	.byte	0x04, 0x55
        /*002e*/ 	.short	(.L_27 - .L_26)


	//   ....[0]....
.L_26:
        /*0030*/ 	.word	0x00000001
        /*0034*/ 	.byte	0xf0, 0x06, 0x00, 0x00, 0x01, 0x00, 0x00, 0x00, 0x10, 0x07, 0x00, 0x00, 0x01, 0x00, 0x00, 0x00
        /* <DEDUP_REMOVED lines=713> */
        /*2cd4*/ 	.byte	0xa0, 0xae, 0x01, 0x00, 0x01, 0x00, 0x00, 0x00, 0xc0, 0xae, 0x01, 0x00


	//----- nvinfo : EIATTR_MERCURY_ISA_VERSION
	.align		4
.L_27:
        /*2ce0*/ 	.byte	0x03, 0x5f
        /*2ce2*/ 	.short	0x0101


	//----- nvinfo : EIATTR_INT_WARP_WIDE_INSTR_OFFSETS
	.align		4
        /*2ce4*/ 	.byte	0x04, 0x31
        /*2ce6*/ 	.short	(.L_29 - .L_28)


	//   ....[0]....
.L_28:
        /*2ce8*/ 	.word	0x00000560


	//   ....[1]....
        /*2cec*/ 	.word	0x00000570


	//   ....[2]....
        /*2cf0*/ 	.word	0x00000600


	//----- nvinfo : EIATTR_COOP_GROUP_MASK_REGIDS
	.align		4
.L_29:
        /*2cf4*/ 	.byte	0x04, 0x29
        /*2cf6*/ 	.short	(.L_31 - .L_30)


	//   ....[0]....
.L_30:
        /*2cf8*/ 	.word	0xffffffff


	//   ....[1]....
        /*2cfc*/ 	.word	0xffffffff


	//   ....[2]....
        /*2d00*/ 	.word	0xffffffff


	//   ....[3]....
        /*2d04*/ 	.word	0xffffffff


	//   ....[4]....
        /*2d08*/ 	.word	0xffffffff


	//----- nvinfo : EIATTR_COOP_GROUP_INSTR_OFFSETS
	.align		4
.L_31:
        /*2d0c*/ 	.byte	0x04, 0x28
        /*2d0e*/ 	.short	(.L_33 - .L_32)


	//   ....[0]....
.L_32:
        /*2d10*/ 	.word	0x00000070


	//   ....[1]....
        /*2d14*/ 	.word	0x00000080


	//   ....[2]....
        /*2d18*/ 	.word	0x000001a0


	//   ....[3]....
        /*2d1c*/ 	.word	0x00000410


	//   ....[4]....
        /*2d20*/ 	.word	0x000011d0


	//----- nvinfo : EIATTR_REG_RECONFIG
	.align		4
.L_33:
        /*2d24*/ 	.byte	0x01, 0x54
	.zero		2


	//----- nvinfo : EIATTR_SYSCALL_OFFSETS
	.align		4
        /*2d28*/ 	.byte	0x04, 0x46
        /*2d2a*/ 	.short	(.L_35 - .L_34)


	//   ....[0]....
.L_34:
        /*2d2c*/ 	.word	0x00001380


	//----- nvinfo : EIATTR_MBARRIER_INSTR_OFFSETS
	.align		4
.L_35:
        /*2d30*/ 	.byte	0x04, 0x39
        /*2d32*/ 	.short	(.L_37 - .L_36)


	//   ....[0]....
.L_36:
        /*2d34*/ 	.word	0x00000320
        /*2d38*/ 	.word	0x000000ff
        /*2d3c*/ 	.word	0x00000000
        /*2d40*/ 	.short	0x0100
        /*2d42*/ 	.byte	0x08
	.zero		1


	//   ....[1]....
        /*2d44*/ 	.word	0x00000330
        /*2d48*/ 	.word	0x000000ff
        /*2d4c*/ 	.word	0x00000038
        /*2d50*/ 	.short	0x0100
        /*2d52*/ 	.byte	0x08
	.zero		1


	//   ....[2]....
        /*2d54*/ 	.word	0x00000340
        /*2d58*/ 	.word	0x000000ff
        /*2d5c*/ 	.word	0x00000008
        /*2d60*/ 	.short	0x0100
        /*2d62*/ 	.byte	0x08
	.zero		1


	//   ....[3]....
        /*2d64*/ 	.word	0x00000350
        /*2d68*/ 	.word	0x000000ff
        /*2d6c*/ 	.word	0x00000040
        /*2d70*/ 	.short	0x0100
        /*2d72*/ 	.byte	0x08
	.zero		1


	//   ....[4]....
        /*2d74*/ 	.word	0x00000360
        /*2d78*/ 	.word	0x000000ff
        /*2d7c*/ 	.word	0x00000010
        /*2d80*/ 	.short	0x0100
        /*2d82*/ 	.byte	0x08
	.zero		1


	//   ....[5]....
        /*2d84*/ 	.word	0x00000370
        /*2d88*/ 	.word	0x000000ff
        /*2d8c*/ 	.word	0x00000048
        /*2d90*/ 	.short	0x0100
        /*2d92*/ 	.byte	0x08
	.zero		1


	//   ....[6]....
        /*2d94*/ 	.word	0x00000380
        /*2d98*/ 	.word	0x000000ff
        /*2d9c*/ 	.word	0x00000018
        /*2da0*/ 	.short	0x0100
        /*2da2*/ 	.byte	0x08
	.zero		1


	//   ....[7]....
        /*2da4*/ 	.word	0x00000390
        /*2da8*/ 	.word	0x000000ff
        /*2dac*/ 	.word	0x00000050
        /*2db0*/ 	.short	0x0100
        /*2db2*/ 	.byte	0x08
	.zero		1


	//   ....[8]....
        /*2db4*/ 	.word	0x000003a0
        /*2db8*/ 	.word	0x000000ff
        /*2dbc*/ 	.word	0x00000020
        /*2dc0*/ 	.short	0x0100
        /*2dc2*/ 	.byte	0x08
	.zero		1


	//   ....[9]....
        /*2dc4*/ 	.word	0x000003b0
        /*2dc8*/ 	.word	0x000000ff
        /*2dcc*/ 	.word	0x00000058
        /*2dd0*/ 	.short	0x0100
        /*2dd2*/ 	.byte	0x08
	.zero		1


	//   ....[10]....
        /*2dd4*/ 	.word	0x000003c0
        /*2dd8*/ 	.word	0x000000ff
        /*2ddc*/ 	.word	0x00000028
        /*2de0*/ 	.short	0x0100
        /*2de2*/ 	.byte	0x08
	.zero		1


	//   ....[11]....
        /*2de4*/ 	.word	0x000003d0
        /*2de8*/ 	.word	0x000000ff
        /*2dec*/ 	.word	0x00000060
        /*2df0*/ 	.short	0x0100
        /*2df2*/ 	.byte	0x08
	.zero		1


	//   ....[12]....
        /*2df4*/ 	.word	0x000003e0
        /*2df8*/ 	.word	0x000000ff
        /*2dfc*/ 	.word	0x00000030
        /*2e00*/ 	.short	0x0100
        /*2e02*/ 	.byte	0x08
	.zero		1


	//   ....[13]....
        /*2e04*/ 	.word	0x000003f0
        /*2e08*/ 	.word	0x000000ff
        /*2e0c*/ 	.word	0x00000068
        /*2e10*/ 	.short	0x0100
        /*2e12*/ 	.byte	0x08
	.zero		1


	//   ....[14]....
        /*2e14*/ 	.word	0x00000680
        /*2e18*/ 	.word	0x000000ff
        /*2e1c*/ 	.word	0x00000080
        /*2e20*/ 	.short	0x0100
        /*2e22*/ 	.byte	0x10
	.zero		1


	//   ....[15]....
        /*2e24*/ 	.word	0x00000720
        /*2e28*/ 	.word	0x000000ff
        /*2e2c*/ 	.word	0x00000088
        /*2e30*/ 	.short	0x0100
        /*2e32*/ 	.byte	0x10
	.zero		1


	//   ....[16]....
        /*2e34*/ 	.word	0x00001420
        /*2e38*/ 	.word	0x00000003
        /*2e3c*/ 	.word	0x00000000
        /*2e40*/ 	.short	0x010a
        /*2e42*/ 	.byte	0x3f
	.zero		1


	//   ....[17]....
        /*2e44*/ 	.word	0x00001460
        /*2e48*/ 	.word	0x00000003
        /*2e4c*/ 	.word	0x00000000
        /*2e50*/ 	.short	0x010a
        /*2e52*/ 	.byte	0x3f
	.zero		1


	//   ....[18]....
        /*2e54*/ 	.word	0x00004a60
        /*2e58*/ 	.word	0x000000ff
        /*2e5c*/ 	.word	0x00000000
        /*2e60*/ 	.short	0x010a
        /*2e62*/ 	.byte	0x08
	.zero		1


	//   ....[19]....
        /*2e64*/ 	.word	0x00004aa0
        /*2e68*/ 	.word	0x000000ff
        /*2e6c*/ 	.word	0x00000000
        /*2e70*/ 	.short	0x010a
        /*2e72*/ 	.byte	0x08
	.zero		1


	//   ....[20]....
        /*2e74*/ 	.word	0x00008b70
        /*2e78*/ 	.word	0x000000ff
        /*2e7c*/ 	.word	0x00000000
        /*2e80*/ 	.short	0x0101
        /*2e82*/ 	.byte	0x0c
	.zero		1


	//   ....[21]....
        /*2e84*/ 	.word	0x00008da0
        /*2e88*/ 	.word	0x000000ff
        /*2e8c*/ 	.word	0x00000000
        /*2e90*/ 	.short	0x0101
        /*2e92*/ 	.byte	0x04
	.zero		1


	//   ....[22]....
        /*2e94*/ 	.word	0x0001aa50
        /*2e98*/ 	.word	0x0000000a
        /*2e9c*/ 	.word	0x00000038
        /*2ea0*/ 	.short	0x010a
        /*2ea2*/ 	.byte	0x3f
	.zero		1


	//   ....[23]....
        /*2ea4*/ 	.word	0x0001add0
        /*2ea8*/ 	.word	0x00000003
        /*2eac*/ 	.word	0x00000088
        /*2eb0*/ 	.short	0x0101
        /*2eb2*/ 	.byte	0x3f
	.zero		1


	//   ....[24]....
        /*2eb4*/ 	.word	0x0001b5c0
        /*2eb8*/ 	.word	0x00000005
        /*2ebc*/ 	.word	0x00000000
        /*2ec0*/ 	.short	0x010a
        /*2ec2*/ 	.byte	0x3f
	.zero		1


	//   ....[25]....
        /*2ec4*/ 	.word	0x0001b650
        /*2ec8*/ 	.word	0x00000007
        /*2ecc*/ 	.word	0x00000000
        /*2ed0*/ 	.short	0x010a
        /*2ed2*/ 	.byte	0x3f
	.zero		1


	//   ....[26]....
        /*2ed4*/ 	.word	0x0001b6e0
        /*2ed8*/ 	.word	0x00000007
        /*2edc*/ 	.word	0x00000000
        /*2ee0*/ 	.short	0x010a
        /*2ee2*/ 	.byte	0x3f
	.zero		1


	//   ....[27]....
        /*2ee4*/ 	.word	0x0001b770
        /*2ee8*/ 	.word	0x00000007
        /*2eec*/ 	.word	0x00000000
        /*2ef0*/ 	.short	0x010a
        /*2ef2*/ 	.byte	0x3f
	.zero		1


	//   ....[28]....
        /*2ef4*/ 	.word	0x0001b800
        /*2ef8*/ 	.word	0x00000007
        /*2efc*/ 	.word	0x00000000
        /*2f00*/ 	.short	0x010a
        /*2f02*/ 	.byte	0x3f
	.zero		1


	//   ....[29]....
        /*2f04*/ 	.word	0x0001b890
        /*2f08*/ 	.word	0x00000007
        /*2f0c*/ 	.word	0x00000000
        /*2f10*/ 	.short	0x010a
        /*2f12*/ 	.byte	0x3f
	.zero		1


	//   ....[30]....
        /*2f14*/ 	.word	0x0001b920
        /*2f18*/ 	.word	0x00000003
        /*2f1c*/ 	.word	0x00000000
        /*2f20*/ 	.short	0x010a
        /*2f22*/ 	.byte	0x3f
	.zero		1


	//   ....[31]....
        /*2f24*/ 	.word	0x0001b980
        /*2f28*/ 	.word	0x00000003
        /*2f2c*/ 	.word	0x00000000
        /*2f30*/ 	.short	0x010a
        /*2f32*/ 	.byte	0x3f
	.zero		1


	//   ....[32]....
        /*2f34*/ 	.word	0x0001b9e0
        /*2f38*/ 	.word	0x00000005
        /*2f3c*/ 	.word	0x00000000
        /*2f40*/ 	.short	0x010a
        /*2f42*/ 	.byte	0x3f
	.zero		1


	//   ....[33]....
        /*2f44*/ 	.word	0x0001bab0
        /*2f48*/ 	.word	0x0000000a
        /*2f4c*/ 	.word	0x00000038
        /*2f50*/ 	.short	0x010a
        /*2f52*/ 	.byte	0x3f
	.zero		1


	//   ....[34]....
        /*2f54*/ 	.word	0x0001bb80
        /*2f58*/ 	.word	0x00000005
        /*2f5c*/ 	.word	0x00000000
        /*2f60*/ 	.short	0x010a
        /*2f62*/ 	.byte	0x3f
	.zero		1


	//   ....[35]....
        /*2f64*/ 	.word	0x0001bbd0
        /*2f68*/ 	.word	0x00000007
        /*2f6c*/ 	.word	0x00000000
        /*2f70*/ 	.short	0x010a
        /*2f72*/ 	.byte	0x3f
	.zero		1


	//   ....[36]....
        /*2f74*/ 	.word	0x0001bc20
        /*2f78*/ 	.word	0x00000007
        /*2f7c*/ 	.word	0x00000000
        /*2f80*/ 	.short	0x010a
        /*2f82*/ 	.byte	0x3f
	.zero		1


	//   ....[37]....
        /*2f84*/ 	.word	0x0001bc70
        /*2f88*/ 	.word	0x00000007
        /*2f8c*/ 	.word	0x00000000
        /*2f90*/ 	.short	0x010a
        /*2f92*/ 	.byte	0x3f
	.zero		1


	//   ....[38]....
        /*2f94*/ 	.word	0x0001bcc0
        /*2f98*/ 	.word	0x00000007
        /*2f9c*/ 	.word	0x00000000
        /*2fa0*/ 	.short	0x010a
        /*2fa2*/ 	.byte	0x3f
	.zero		1


	//   ....[39]....
        /*2fa4*/ 	.word	0x0001bd10
        /*2fa8*/ 	.word	0x00000007
        /*2fac*/ 	.word	0x00000000
        /*2fb0*/ 	.short	0x010a
        /*2fb2*/ 	.byte	0x3f
	.zero		1


	//----- nvinfo : EIATTR_NUM_MBARRIERS
	.align		4
.L_37:
        /*2fb4*/ 	.byte	0x03, 0x38
        /*2fb6*/ 	.short	0x0010


	//----- nvinfo : EIATTR_EXIT_INSTR_OFFSETS
	.align		4
        /*2fb8*/ 	.byte	0x04, 0x1c
        /*2fba*/ 	.short	(.L_39 - .L_38)


	//   ....[0]....
.L_38:
        /*2fbc*/ 	.word	0x00000780


	//   ....[1]....
        /*2fc0*/ 	.word	0x000010f0


	//   ....[2]....
        /*2fc4*/ 	.word	0x00019fd0


	//   ....[3]....
        /*2fc8*/ 	.word	0x0001a6e0


	//   ....[4]....
        /*2fcc*/ 	.word	0x0001b970


	//----- nvinfo : EIATTR_MAX_THREADS
	.align		4
.L_39:
        /*2fd0*/ 	.byte	0x04, 0x05
        /*2fd2*/ 	.short	(.L_41 - .L_40)
.L_40:
        /*2fd4*/ 	.word	0x00000180
        /*2fd8*/ 	.word	0x00000001
        /*2fdc*/ 	.word	0x00000001


	//----- nvinfo : EIATTR_CRS_STACK_SIZE
	.align		4
.L_41:
        /*2fe0*/ 	.byte	0x04, 0x1e
        /*2fe2*/ 	.short	(.L_43 - .L_42)
.L_42:
        /*2fe4*/ 	.word	0x00000000


	//----- nvinfo : EIATTR_CBANK_PARAM_SIZE
	.align		4
.L_43:
        /*2fe8*/ 	.byte	0x03, 0x19
        /*2fea*/ 	.short	0x0470


	//----- nvinfo : EIATTR_PARAM_CBANK
	.align		4
        /*2fec*/ 	.byte	0x04, 0x0a
        /*2fee*/ 	.short	(.L_45 - .L_44)
	.align		4
.L_44:
        /*2ff0*/ 	.word	index@(.nv.constant0._ZN7cutlass13device_kernelINS_4gemm6kernel13GemmUniversalIN4cute5tupleIJiiiiEEENS1_10collective13CollectiveMmaINS1_34MainloopSm90TmaGmmaWarpSpecializedILi7ENS5_IJNS4_1CILi1EEESB_SB_EEENS1_35KernelTmaWarpSpecializedCooperativeEEENS5_IJNSA_ILi256EEESF_NSA_ILi64EEEEEENS_6half_tENS5_IJlSB_lEEESI_SJ_NS4_8TiledMMAINS4_8MMA_AtomIJNS4_4SM904GMMA26MMA_64x256x16_F32F16F16_SSILNSN_5MajorE0ELSP_0ELNSN_7ScaleInE1ELSQ_1EEEEEENS4_6LayoutINS5_IJNSA_ILi2EEESB_SB_EEENS5_IJSB_NSA_ILi0EEESW_EEEEENS5_IJNS4_10UnderscoreESZ_SZ_EEEEENS4_13SM90_TMA_LOADENS4_14ComposedLayoutINS4_7SwizzleILi3ELi4ELi3EEENS4_18smem_ptr_flag_bitsILi16EEENST_INS5_IJNSA_ILi8EEESG_EEENS5_IJSG_SB_EEEEEEEvNS4_8identityES12_S1C_vS1D_EENS_8epilogue10collective6detail29Sm90TmaWarpSpecializedAdapterINS1G_15DefaultEpilogueISI_SJ_SJ_NS1F_6thread17LinearCombinationISI_Li1EffLNS1K_9ScaleType4KindE0ELNS_15FloatRoundStyleE2ESI_EENS1_15EpilogueDefaultEEEEEvvEEEEvNT_6ParamsE)
        /*2ff4*/ 	.short	0x0210
        /*2ff6*/ 	.short	0x0470


	//----- nvinfo : EIATTR_SW_WAR
	.align		4
.L_45:
        /*2ff8*/ 	.byte	0x04, 0x36
        /*2ffa*/ 	.short	(.L_47 - .L_46)
.L_46:
        /*2ffc*/ 	.word	0x00000008
.L_47:


//--------------------- .nv.callgraph             --------------------------
	.section	.nv.callgraph,"",@"SHT_CUDA_CALLGRAPH"
	.align	4
	.sectionentsize	8
	.align		4
        /*0000*/ 	.word	0x00000000
	.align		4
        /*0004*/ 	.word	0xffffffff
	.align		4
        /*0008*/ 	.word	index@(_ZN7cutlass13device_kernelINS_4gemm6kernel13GemmUniversalIN4cute5tupleIJiiiiEEENS1_10collective13CollectiveMmaINS1_34MainloopSm90TmaGmmaWarpSpecializedILi7ENS5_IJNS4_1CILi1EEESB_SB_EEENS1_35KernelTmaWarpSpecializedCooperativeEEENS5_IJNSA_ILi256EEESF_NSA_ILi64EEEEEENS_6half_tENS5_IJlSB_lEEESI_SJ_NS4_8TiledMMAINS4_8MMA_AtomIJNS4_4SM904GMMA26MMA_64x256x16_F32F16F16_SSILNSN_5MajorE0ELSP_0ELNSN_7ScaleInE1ELSQ_1EEEEEENS4_6LayoutINS5_IJNSA_ILi2EEESB_SB_EEENS5_IJSB_NSA_ILi0EEESW_EEEEENS5_IJNS4_10UnderscoreESZ_SZ_EEEEENS4_13SM90_TMA_LOADENS4_14ComposedLayoutINS4_7SwizzleILi3ELi4ELi3EEENS4_18smem_ptr_flag_bitsILi16EEENST_INS5_IJNSA_ILi8EEESG_EEENS5_IJSG_SB_EEEEEEEvNS4_8identityES12_S1C_vS1D_EENS_8epilogue10collective6detail29Sm90TmaWarpSpecializedAdapterINS1G_15DefaultEpilogueISI_SJ_SJ_NS1F_6thread17LinearCombinationISI_Li1EffLNS1K_9ScaleType4KindE0ELNS_15FloatRoundStyleE2ESI_EENS1_15EpilogueDefaultEEEEEvvEEEEvNT_6ParamsE)
	.align		4
        /*000c*/ 	.word	index@(__assertfail)
	.align		4
        /*0010*/ 	.word	0x00000000
	.align		4
        /*0014*/ 	.word	0xfffffffe
	.align		4
        /*0018*/ 	.word	0x00000000
	.align		4
        /*001c*/ 	.word	0xfffffffd
	.align		4
        /*0020*/ 	.word	0x00000000
	.align		4
        /*0024*/ 	.word	0xfffffffc


//--------------------- .nv.constant4             --------------------------
	.section	.nv.constant4,"a",@progbits
	.align	8
	.align		8
.nv.constant4:
        /*0000*/ 	.dword	__assertfail
	.align		8
        /*0008*/ 	.dword	__unnamed_1
	.align		8
        /*0010*/ 	.dword	_ZN40_INTERNAL_e9831e34_4_k_cu_f265ddb0_200624cuda3std3__45__cpo5beginE
	.align		8
        /*0018*/ 	.dword	_ZN40_INTERNAL_e9831e34_4_k_cu_f265ddb0_200624cuda3std3__45__cpo3endE
	.align		8
        /*0020*/ 	.dword	_ZN40_INTERNAL_e9831e34_4_k_cu_f265ddb0_200624cuda3std3__45__cpo6cbeginE
	.align		8
        /*0028*/ 	.dword	_ZN40_INTERNAL_e9831e34_4_k_cu_f265ddb0_200624cuda3std3__45__cpo4cendE
	.align		8
        /*0030*/ 	.dword	_ZN40_INTERNAL_e9831e34_4_k_cu_f265ddb0_200624cuda3std3__442_GLOBAL__N__e9831e34_4_k_cu_f265ddb0_200626ignoreE
	.align		8
        /*0038*/ 	.dword	_ZN40_INTERNAL_e9831e34_4_k_cu_f265ddb0_200624cuda3std3__419piecewise_constructE
	.align		8
        /*0040*/ 	.dword	_ZN40_INTERNAL_e9831e34_4_k_cu_f265ddb0_200624cuda3std3__48in_placeE
	.align		8
        /*0048*/ 	.dword	_ZN40_INTERNAL_e9831e34_4_k_cu_f265ddb0_200624cuda3std6ranges3__45__cpo4swapE
	.align		8
        /*0050*/ 	.dword	_ZN40_INTERNAL_e9831e34_4_k_cu_f265ddb0_200624cuda3std6ranges3__45__cpo9iter_moveE
	.align		8
        /*0058*/ 	.dword	_ZN40_INTERNAL_e9831e34_4_k_cu_f265ddb0_200624cute7productE
	.align		8
        /*0060*/ 	.dword	_ZN40_INTERNAL_e9831e34_4_k_cu_f265ddb0_200624cute1_E
	.align		8
        /*0068*/ 	.dword	$str$22
	.align		8
        /*0070*/ 	.dword	$str$23


//--------------------- .text._ZN7cutlass13device_kernelINS_4gemm6kernel13GemmUniversalIN4cute5tupleIJiiiiEEENS1_10collective13CollectiveMmaINS1_34MainloopSm90TmaGmmaWarpSpecializedILi7ENS5_IJNS4_1CILi1EEESB_SB_EEENS1_35KernelTmaWarpSpecializedCooperativeEEENS5_IJNSA_ILi256EEESF_NSA_ILi64EEEEEENS_6half_tENS5_IJlSB_lEEESI_SJ_NS4_8TiledMMAINS4_8MMA_AtomIJNS4_4SM904GMMA26MMA_64x256x16_F32F16F16_SSILNSN_5MajorE0ELSP_0ELNSN_7ScaleInE1ELSQ_1EEEEEENS4_6LayoutINS5_IJNSA_ILi2EEESB_SB_EEENS5_IJSB_NSA_ILi0EEESW_EEEEENS5_IJNS4_10UnderscoreESZ_SZ_EEEEENS4_13SM90_TMA_LOADENS4_14ComposedLayoutINS4_7SwizzleILi3ELi4ELi3EEENS4_18smem_ptr_flag_bitsILi16EEENST_INS5_IJNSA_ILi8EEESG_EEENS5_IJSG_SB_EEEEEEEvNS4_8identityES12_S1C_vS1D_EENS_8epilogue10collective6detail29Sm90TmaWarpSpecializedAdapterINS1G_15DefaultEpilogueISI_SJ_SJ_NS1F_6thread17LinearCombinationISI_Li1EffLNS1K_9ScaleType4KindE0ELNS_15FloatRoundStyleE2ESI_EENS1_15EpilogueDefaultEEEEEvvEEEEvNT_6ParamsE --------------------------
	.section	.text._ZN7cutlass13device_kernelINS_4gemm6kernel13GemmUniversalIN4cute5tupleIJiiiiEEENS1_10collective13CollectiveMmaINS1_34MainloopSm90TmaGmmaWarpSpecializedILi7ENS5_IJNS4_1CILi1EEESB_SB_EEENS1_35KernelTmaWarpSpecializedCooperativeEEENS5_IJNSA_ILi256EEESF_NSA_ILi64EEEEEENS_6half_tENS5_IJlSB_lEEESI_SJ_NS4_8TiledMMAINS4_8MMA_AtomIJNS4_4SM904GMMA26MMA_64x256x16_F32F16F16_SSILNSN_5MajorE0ELSP_0ELNSN_7ScaleInE1ELSQ_1EEEEEENS4_6LayoutINS5_IJNSA_ILi2EEESB_SB_EEENS5_IJSB_NSA_ILi0EEESW_EEEEENS5_IJNS4_10UnderscoreESZ_SZ_EEEEENS4_13SM90_TMA_LOADENS4_14ComposedLayoutINS4_7SwizzleILi3ELi4ELi3EEENS4_18smem_ptr_flag_bitsILi16EEENST_INS5_IJNSA_ILi8EEESG_EEENS5_IJSG_SB_EEEEEEEvNS4_8identityES12_S1C_vS1D_EENS_8epilogue10collective6detail29Sm90TmaWarpSpecializedAdapterINS1G_15DefaultEpilogueISI_SJ_SJ_NS1F_6thread17LinearCombinationISI_Li1EffLNS1K_9ScaleType4KindE0ELNS_15FloatRoundStyleE2ESI_EENS1_15EpilogueDefaultEEEEEvvEEEEvNT_6ParamsE,"ax",@progbits
	.align	128
.text._ZN7cutlass13device_kernelINS_4gemm6kernel13GemmUniversalIN4cute5tupleIJiiiiEEENS1_10collective13CollectiveMmaINS1_34MainloopSm90TmaGmmaWarpSpecializedILi7ENS5_IJNS4_1CILi1EEESB_SB_EEENS1_35KernelTmaWarpSpecializedCooperativeEEENS5_IJNSA_ILi256EEESF_NSA_ILi64EEEEEENS_6half_tENS5_IJlSB_lEEESI_SJ_NS4_8TiledMMAINS4_8MMA_AtomIJNS4_4SM904GMMA26MMA_64x256x16_F32F16F16_SSILNSN_5MajorE0ELSP_0ELNSN_7ScaleInE1ELSQ_1EEEEEENS4_6LayoutINS5_IJNSA_ILi2EEESB_SB_EEENS5_IJSB_NSA_ILi0EEESW_EEEEENS5_IJNS4_10UnderscoreESZ_SZ_EEEEENS4_13SM90_TMA_LOADENS4_14ComposedLayoutINS4_7SwizzleILi3ELi4ELi3EEENS4_18smem_ptr_flag_bitsILi16EEENST_INS5_IJNSA_ILi8EEESG_EEENS5_IJSG_SB_EEEEEEEvNS4_8identityES12_S1C_vS1D_EENS_8epilogue10collective6detail29Sm90TmaWarpSpecializedAdapterINS1G_15DefaultEpilogueISI_SJ_SJ_NS1F_6thread17LinearCombinationISI_Li1EffLNS1K_9ScaleType4KindE0ELNS_15FloatRoundStyleE2ESI_EENS1_15EpilogueDefaultEEEEEvvEEEEvNT_6ParamsE:
        .type           _ZN7cutlass13device_kernelINS_4gemm6kernel13GemmUniversalIN4cute5tupleIJiiiiEEENS1_10collective13CollectiveMmaINS1_34MainloopSm90TmaGmmaWarpSpecializedILi7ENS5_IJNS4_1CILi1EEESB_SB_EEENS1_35KernelTmaWarpSpecializedCooperativeEEENS5_IJNSA_ILi256EEESF_NSA_ILi64EEEEEENS_6half_tENS5_IJlSB_lEEESI_SJ_NS4_8TiledMMAINS4_8MMA_AtomIJNS4_4SM904GMMA26MMA_64x256x16_F32F16F16_SSILNSN_5MajorE0ELSP_0ELNSN_7ScaleInE1ELSQ_1EEEEEENS4_6LayoutINS5_IJNSA_ILi2EEESB_SB_EEENS5_IJSB_NSA_ILi0EEESW_EEEEENS5_IJNS4_10UnderscoreESZ_SZ_EEEEENS4_13SM90_TMA_LOADENS4_14ComposedLayoutINS4_7SwizzleILi3ELi4ELi3EEENS4_18smem_ptr_flag_bitsILi16EEENST_INS5_IJNSA_ILi8EEESG_EEENS5_IJSG_SB_EEEEEEEvNS4_8identityES12_S1C_vS1D_EENS_8epilogue10collective6detail29Sm90TmaWarpSpecializedAdapterINS1G_15DefaultEpilogueISI_SJ_SJ_NS1F_6thread17LinearCombinationISI_Li1EffLNS1K_9ScaleType4KindE0ELNS_15FloatRoundStyleE2ESI_EENS1_15EpilogueDefaultEEEEEvvEEEEvNT_6ParamsE,@function
        .size           _ZN7cutlass13device_kernelINS_4gemm6kernel13GemmUniversalIN4cute5tupleIJiiiiEEENS1_10collective13CollectiveMmaINS1_34MainloopSm90TmaGmmaWarpSpecializedILi7ENS5_IJNS4_1CILi1EEESB_SB_EEENS1_35KernelTmaWarpSpecializedCooperativeEEENS5_IJNSA_ILi256EEESF_NSA_ILi64EEEEEENS_6half_tENS5_IJlSB_lEEESI_SJ_NS4_8TiledMMAINS4_8MMA_AtomIJNS4_4SM904GMMA26MMA_64x256x16_F32F16F16_SSILNSN_5MajorE0ELSP_0ELNSN_7ScaleInE1ELSQ_1EEEEEENS4_6LayoutINS5_IJNSA_ILi2EEESB_SB_EEENS5_IJSB_NSA_ILi0EEESW_EEEEENS5_IJNS4_10UnderscoreESZ_SZ_EEEEENS4_13SM90_TMA_LOADENS4_14ComposedLayoutINS4_7SwizzleILi3ELi4ELi3EEENS4_18smem_ptr_flag_bitsILi16EEENST_INS5_IJNSA_ILi8EEESG_EEENS5_IJSG_SB_EEEEEEEvNS4_8identityES12_S1C_vS1D_EENS_8epilogue10collective6detail29Sm90TmaWarpSpecializedAdapterINS1G_15DefaultEpilogueISI_SJ_SJ_NS1F_6thread17LinearCombinationISI_Li1EffLNS1K_9ScaleType4KindE0ELNS_15FloatRoundStyleE2ESI_EENS1_15EpilogueDefaultEEEEEvvEEEEvNT_6ParamsE,(.L_x_582 - _ZN7cutlass13device_kernelINS_4gemm6kernel13GemmUniversalIN4cute5tupleIJiiiiEEENS1_10collective13CollectiveMmaINS1_34MainloopSm90TmaGmmaWarpSpecializedILi7ENS5_IJNS4_1CILi1EEESB_SB_EEENS1_35KernelTmaWarpSpecializedCooperativeEEENS5_IJNSA_ILi256EEESF_NSA_ILi64EEEEEENS_6half_tENS5_IJlSB_lEEESI_SJ_NS4_8TiledMMAINS4_8MMA_AtomIJNS4_4SM904GMMA26MMA_64x256x16_F32F16F16_SSILNSN_5MajorE0ELSP_0ELNSN_7ScaleInE1ELSQ_1EEEEEENS4_6LayoutINS5_IJNSA_ILi2EEESB_SB_EEENS5_IJSB_NSA_ILi0EEESW_EEEEENS5_IJNS4_10UnderscoreESZ_SZ_EEEEENS4_13SM90_TMA_LOADENS4_14ComposedLayoutINS4_7SwizzleILi3ELi4ELi3EEENS4_18smem_ptr_flag_bitsILi16EEENST_INS5_IJNSA_ILi8EEESG_EEENS5_IJSG_SB_EEEEEEEvNS4_8identityES12_S1C_vS1D_EENS_8epilogue10collective6detail29Sm90TmaWarpSpecializedAdapterINS1G_15DefaultEpilogueISI_SJ_SJ_NS1F_6thread17LinearCombinationISI_Li1EffLNS1K_9ScaleType4KindE0ELNS_15FloatRoundStyleE2ESI_EENS1_15EpilogueDefaultEEEEEvvEEEEvNT_6ParamsE)
        .other          _ZN7cutlass13device_kernelINS_4gemm6kernel13GemmUniversalIN4cute5tupleIJiiiiEEENS1_10collective13CollectiveMmaINS1_34MainloopSm90TmaGmmaWarpSpecializedILi7ENS5_IJNS4_1CILi1EEESB_SB_EEENS1_35KernelTmaWarpSpecializedCooperativeEEENS5_IJNSA_ILi256EEESF_NSA_ILi64EEEEEENS_6half_tENS5_IJlSB_lEEESI_SJ_NS4_8TiledMMAINS4_8MMA_AtomIJNS4_4SM904GMMA26MMA_64x256x16_F32F16F16_SSILNSN_5MajorE0ELSP_0ELNSN_7ScaleInE1ELSQ_1EEEEEENS4_6LayoutINS5_IJNSA_ILi2EEESB_SB_EEENS5_IJSB_NSA_ILi0EEESW_EEEEENS5_IJNS4_10UnderscoreESZ_SZ_EEEEENS4_13SM90_TMA_LOADENS4_14ComposedLayoutINS4_7SwizzleILi3ELi4ELi3EEENS4_18smem_ptr_flag_bitsILi16EEENST_INS5_IJNSA_ILi8EEESG_EEENS5_IJSG_SB_EEEEEEEvNS4_8identityES12_S1C_vS1D_EENS_8epilogue10collective6detail29Sm90TmaWarpSpecializedAdapterINS1G_15DefaultEpilogueISI_SJ_SJ_NS1F_6thread17LinearCombinationISI_Li1EffLNS1K_9ScaleType4KindE0ELNS_15FloatRoundStyleE2ESI_EENS1_15EpilogueDefaultEEEEEvvEEEEvNT_6ParamsE,@"STO_CUDA_ENTRY STV_DEFAULT"
_ZN7cutlass13device_kernelINS_4gemm6kernel13GemmUniversalIN4cute5tupleIJiiiiEEENS1_10collective13CollectiveMmaINS1_34MainloopSm90TmaGmmaWarpSpecializedILi7ENS5_IJNS4_1CILi1EEESB_SB_EEENS1_35KernelTmaWarpSpecializedCooperativeEEENS5_IJNSA_ILi256EEESF_NSA_ILi64EEEEEENS_6half_tENS5_IJlSB_lEEESI_SJ_NS4_8TiledMMAINS4_8MMA_AtomIJNS4_4SM904GMMA26MMA_64x256x16_F32F16F16_SSILNSN_5MajorE0ELSP_0ELNSN_7ScaleInE1ELSQ_1EEEEEENS4_6LayoutINS5_IJNSA_ILi2EEESB_SB_EEENS5_IJSB_NSA_ILi0EEESW_EEEEENS5_IJNS4_10UnderscoreESZ_SZ_EEEEENS4_13SM90_TMA_LOADENS4_14ComposedLayoutINS4_7SwizzleILi3ELi4ELi3EEENS4_18smem_ptr_flag_bitsILi16EEENST_INS5_IJNSA_ILi8EEESG_EEENS5_IJSG_SB_EEEEEEEvNS4_8identityES12_S1C_vS1D_EENS_8epilogue10collective6detail29Sm90TmaWarpSpecializedAdapterINS1G_15DefaultEpilogueISI_SJ_SJ_NS1F_6thread17LinearCombinationISI_Li1EffLNS1K_9ScaleType4KindE0ELNS_15FloatRoundStyleE2ESI_EENS1_15EpilogueDefaultEEEEEvvEEEEvNT_6ParamsE:
[----:B------:R-:W0:Y:S02]  /*0000*/  LDC R1, c[0x0][0x28] ;  /* 0x00000a00ff017b82 */ /* 0x000e240000000800 */
[----:B0-----:R-:W-:Y:S01]  /*0010*/  VIADD R1, R1, 0xfffff878 ;  /* 0xfffff87801017836 */ /* 0x001fe20000000000 */
[----:B------:R-:W0:Y:S01]  /*0020*/  S2R R2, SR_TID.X ;  /* 0x0000000000027919 */ /* 0x000e220000002100 */
[----:B------:R-:W-:Y:S01]  /*0030*/  ELECT P0, URZ, PT ;  /* 0x00000000003f782f */ /* 0x000fe20003800000 */
[----:B------:R-:W-:Y:S01]  /*0040*/  BSSY B0, `(.L_x_0) ;  /* 0x0000015000007945 */ /* 0x000fe20003800000 */
[--C-:B0-----:R-:W-:Y:S02]  /*0050*/  SHF.R.U32.HI R0, RZ, 0x5, R2.reuse ;  /* 0x00000005ff007819 */ /* 0x101fe40000011602 */
[----:B------:R-:W-:-:S03]  /*0060*/  SHF.R.U32.HI R160, RZ, 0x7, R2 ;  /* 0x00000007ffa07819 */ /* 0x000fc60000011602 */
[----:B------:R-:W0:Y:S04]  /*0070*/  SHFL.IDX PT, R3, R0, RZ, 0x1f ;  /* 0x00001fff00037589 */ /* 0x000e2800000e0000 */
[----:B------:R-:W1:Y:S01]  /*0080*/  SHFL.IDX PT, R2, R160, RZ, 0x1f ;  /* 0x00001fffa0027589 */ /* 0x000e6200000e0000 */
[----:B0-----:R-:W-:Y:S02]  /*0090*/  R2UR UR10, R3 ;  /* 0x00000000030a72ca */ /* 0x001fe400000e0000 */
[----:B-1----:R-:W-:-:S11]  /*00a0*/  R2UR UR5, R2 ;  /* 0x00000000020572ca */ /* 0x002fd600000e0000 */
[----:B------:R-:W-:Y:S02]  /*00b0*/  USHF.R.S32.HI UR4, URZ, 0x1f, UR10 ;  /* 0x0000001f3f047899 */ /* 0x000fe4000801140a */
[----:B------:R-:W-:Y:S02]  /*00c0*/  ISETP.NE.OR P0, PT, RZ, UR10, !P0 ;  /* 0x0000000aff007c0c */ /* 0x000fe4000c705670 */
[----:B------:R-:W-:-:S04]  /*00d0*/  ULEA.HI UR4, UR4, UR10, URZ, 0x2 ;  /* 0x0000000a04047291 */ /* 0x000fc8000f8f103f */
[----:B------:R-:W-:-:S04]  /*00e0*/  ULOP3.LUT UR4, UR4, 0xfffffffc, URZ, 0xc0, !UPT ;  /* 0xfffffffc04047892 */ /* 0x000fc8000f8ec03f */
[----:B------:R-:W-:-:S03]  /*00f0*/  UIADD3 UR10, UR10, -UR4, URZ ;  /* 0x800000040a0a7290 */ /* 0x000fc6000fffe03f */
[----:B------:R-:W-:Y:S09]  /*0100*/  @P0 BRA `(.L_x_1) ;  /* 0x0000000000200947 */ /* 0x000ff20003800000 */
[----:B------:R-:W-:Y:S02]  /*0110*/  ULDC.64 UR6, c[0x0][0x198] ;  /* 0x0000660000067ab9 */ /* 0x000fe40000000a00 */
[----:B------:R-:W-:Y:S02]  /*0120*/  UIADD3 UR8, UP0, UR6, 0xf0, URZ ;  /* 0x000000f006087890 */ /* 0x000fe4000ff1e03f */
[----:B------:R-:W-:Y:S02]  /*0130*/  UIADD3 UR6, UP1, UR6, 0x1f0, URZ ;  /* 0x000001f006067890 */ /* 0x000fe4000ff3e03f */
[----:B------:R-:W-:Y:S02]  /*0140*/  UIADD3.X UR9, URZ, UR7, URZ, UP0, !UPT ;  /* 0x000000073f097290 */ /* 0x000fe400087fe43f */
[----:B------:R-:W-:-:S07]  /*0150*/  UIADD3.X UR7, URZ, UR7, URZ, UP1, !UPT ;  /* 0x000000073f077290 */ /* 0x000fce0008ffe43f */
[----:B------:R0:W-:Y:S02]  /*0160*/  UTMACCTL.PF [UR8] ;  /* 0x00000000080079b9 */ /* 0x0001e40008040000 */
[----:B------:R0:W-:Y:S02]  /*0170*/  UTMACCTL.PF [UR6] ;  /* 0x00000000060079b9 */ /* 0x0001e40008040000 */
[----:B0-----:R-:W-:Y:S01]  /*0180*/  NOP ;  /* 0x0000000000007918 */ /* 0x001fe20000000000 */
.L_x_1:
[----:B------:R-:W-:Y:S05]  /*0190*/  BSYNC B0 ;  /* 0x0000000000007941 */ /* 0x000fea0003800000 */
.L_x_0:
[----:B------:R-:W0:Y:S01]  /*01a0*/  SHFL.IDX PT, R2, R0, RZ, 0x1f ;  /* 0x00001fff00027589 */ /* 0x000e2200000e0000 */
[----:B------:R-:W-:Y:S01]  /*01b0*/  UISETP.NE.AND UP0, UPT, UR10, 0x3, UPT ;  /* 0x000000030a00788c */ /* 0x000fe2000bf05270 */
[----:B------:R-:W-:Y:S01]  /*01c0*/  ISETP.NE.AND P1, PT, RZ, UR5, PT ;  /* 0x00000005ff007c0c */ /* 0x000fe2000bf25270 */
[----:B------:R-:W-:Y:S02]  /*01d0*/  UIADD3 UR18, UR5, -0x1, URZ ;  /* 0xffffffff05127890 */ /* 0x000fe4000fffe03f */
[----:B------:R-:W-:Y:S02]  /*01e0*/  UISETP.EQ.OR UP0, UPT, UR10, URZ, !UP0 ;  /* 0x0000003f0a00728c */ /* 0x000fe4000c702670 */
[----:B------:R-:W-:Y:S02]  /*01f0*/  UISETP.GE.U32.AND UP1, UPT, UR18, 0x2, UPT ;  /* 0x000000021200788c */ /* 0x000fe4000bf26070 */
[----:B------:R-:W-:-:S04]  /*0200*/  UISETP.EQ.AND UP0, UPT, UR5, URZ, UP0 ;  /* 0x0000003f0500728c */ /* 0x000fc80008702270 */
[----:B------:R-:W-:-:S04]  /*0210*/  USEL UR40, URZ, 0x1, !UP0 ;  /* 0x000000013f287887 */ /* 0x000fc8000c000000 */
[----:B------:R-:W-:Y:S01]  /*0220*/  USEL UR40, UR40, 0x2, UP1 ;  /* 0x0000000228287887 */ /* 0x000fe20008800000 */
[----:B0-----:R-:W-:-:S13]  /*0230*/  ISETP.NE.AND P0, PT, R2, RZ, PT ;  /* 0x000000ff0200720c */ /* 0x001fda0003f05270 */
[----:B------:R-:W-:Y:S05]  /*0240*/  @P0 BRA `(.L_x_2) ;  /* 0x0000000000700947 */ /* 0x000fea0003800000 */
[----:B------:R-:W0:Y:S01]  /*0250*/  S2UR UR8, SR_CgaCtaId ;  /* 0x00000000000879c3 */ /* 0x000e220000008800 */
[----:B------:R-:W-:Y:S01]  /*0260*/  UMOV UR4, 0x400 ;  /* 0x0000040000047882 */ /* 0x000fe20000000000 */
[----:B------:R-:W-:Y:S01]  /*0270*/  UMOV UR5, 0x1 ;  /* 0x0000000100057882 */ /* 0x000fe20000000000 */
[----:B------:R-:W-:Y:S01]  /*0280*/  UMOV UR6, 0x100 ;  /* 0x0000010000067882 */ /* 0x000fe20000000000 */
[----:B------:R-:W-:Y:S01]  /*0290*/  ELECT P0, URZ, PT ;  /* 0x00000000003f782f */ /* 0x000fe20003800000 */
[----:B------:R-:W-:-:S04]  /*02a0*/  UIADD3 UR6, -UR6, 0x100000, URZ ;  /* 0x0010000006067890 */ /* 0x000fc8000fffe13f */
[----:B------:R-:W-:Y:S02]  /*02b0*/  USHF.L.U32 UR7, UR6, 0xb, URZ ;  /* 0x0000000b06077899 */ /* 0x000fe4000800063f */
[----:B------:R-:W-:Y:S02]  /*02c0*/  USHF.L.U32 UR6, UR6, 0x1, URZ ;  /* 0x0000000106067899 */ /* 0x000fe4000800063f */
[----:B0-----:R-:W-:Y:S02]  /*02d0*/  ULEA UR8, UR8, UR4, 0x18 ;  /* 0x0000000408087291 */ /* 0x001fe4000f8ec03f */
[----:B------:R-:W-:-:S04]  /*02e0*/  UIADD3 UR4, -UR5, 0x100000, URZ ;  /* 0x0010000005047890 */ /* 0x000fc8000fffe13f */
[----:B------:R-:W-:Y:S02]  /*02f0*/  USHF.L.U32 UR5, UR4, 0xb, URZ ;  /* 0x0000000b04057899 */ /* 0x000fe4000800063f */
[----:B------:R-:W-:Y:S01]  /*0300*/  USHF.L.U32 UR4, UR4, 0x1, URZ ;  /* 0x0000000104047899 */ /* 0x000fe2000800063f */
[----:B------:R-:W0:Y:S11]  /*0310*/  FENCE.VIEW.ASYNC.S ;  /* 0x00000000000073c6 */ /* 0x000e360000000000 */
[----:B0-----:R0:W1:Y:S01]  /*0320*/  SYNCS.EXCH.64 URZ, [UR8], UR4 ;  /* 0x00000004083f75b2 */ /* 0x0010620008000100 */
[----:B------:R0:W2:Y:S01]  /*0330*/  SYNCS.EXCH.64 URZ, [UR8+0x38], UR6 ;  /* 0x00003806083f75b2 */ /* 0x0000a20008000100 */
[----:B------:R0:W3:Y:S01]  /*0340*/  SYNCS.EXCH.64 URZ, [UR8+0x8], UR4 ;  /* 0x00000804083f75b2 */ /* 0x0000e20008000100 */
[----:B------:R0:W4:Y:S01]  /*0350*/  SYNCS.EXCH.64 URZ, [UR8+0x40], UR6 ;  /* 0x00004006083f75b2 */ /* 0x0001220008000100 */
[----:B------:R0:W0:Y:S01]  /*0360*/  SYNCS.EXCH.64 URZ, [UR8+0x10], UR4 ;  /* 0x00001004083f75b2 */ /* 0x0000220008000100 */
        /* <DEDUP_REMOVED lines=9> */
[----:B------:R-:W-:Y:S01]  /*0400*/  NOP ;  /* 0x0000000000007918 */ /* 0x000fe20000000000 */
.L_x_2:
[----:B------:R-:W5:Y:S01]  /*0410*/  SHFL.IDX PT, R0, R0, RZ, 0x1f ;  /* 0x00001fff00007589 */ /* 0x000f6200000e0000 */
[----:B------:R-:W-:Y:S01]  /*0420*/  ELECT P0, URZ, PT ;  /* 0x00000000003f782f */ /* 0x000fe20003800000 */
[----:B------:R-:W1:Y:S01]  /*0430*/  S2UR UR17, SR_CTAID.Y ;  /* 0x00000000001179c3 */ /* 0x000e620000002600 */
[----:B0-----:R-:W-:Y:S01]  /*0440*/  ULDC UR5, c[0x0][0x65c] ;  /* 0x0001970000057ab9 */ /* 0x001fe20000000800 */
[----:B------:R-:W-:Y:S01]  /*0450*/  UMOV UR12, 0x20 ;  /* 0x00000020000c7882 */ /* 0x000fe20000000000 */
[----:B------:R-:W-:Y:S01]  /*0460*/  UISETP.NE.AND UP2, UPT, UR5, 0x1, UPT ;  /* 0x000000010500788c */ /* 0x000fe2000bf45270 */
[----:B------:R-:W-:Y:S01]  /*0470*/  NOP ;  /* 0x0000000000007918 */ /* 0x000fe20000000000 */
[----:B------:R-:W-:Y:S02]  /*0480*/  NOP ;  /* 0x0000000000007918 */ /* 0x000fe40000000000 */
[----:B------:R-:W-:Y:S01]  /*0490*/  UP2UR UR45, UPR, URZ, 0x4 ;  /* 0x000000043f2d7883 */ /* 0x000fe20008000000 */
[----:B------:R-:W0:Y:S01]  /*04a0*/  S2UR UR4, SR_CTAID.X ;  /* 0x00000000000479c3 */ /* 0x000e220000002500 */
[----:B------:R-:W-:-:S02]  /*04b0*/  PLOP3.LUT P2, PT, PT, PT, UP2, 0x80, 0x0 ;  /* 0x000000000000781c */ /* 0x000fc40003f4f028 */
[----:B------:R-:W-:Y:S02]  /*04c0*/  PLOP3.LUT P4, PT, PT, PT, UP2, 0x80, 0x0 ;  /* 0x000000000000781c */ /* 0x000fe40003f8f028 */
[----:B------:R-:W-:Y:S01]  /*04d0*/  PLOP3.LUT P3, PT, PT, PT, UP2, 0x80, 0x0 ;  /* 0x000000000000781c */ /* 0x000fe20003f6f028 */
[----:B------:R-:W-:Y:S01]  /*04e0*/  @UP2 ULDC UR14, c[0x0][0x10] ;  /* 0x00000400000e2ab9 */ /* 0x000fe20000000800 */
[----:B------:R-:W-:Y:S01]  /*04f0*/  @UP2 UMOV UR9, URZ ;  /* 0x0000003f00092c82 */ /* 0x000fe20008000000 */
[----:B------:R-:W-:Y:S01]  /*0500*/  @!UP2 ULDC UR11, c[0x0][0xc] ;  /* 0x00000300000baab9 */ /* 0x000fe20000000800 */
[----:B-----5:R-:W-:Y:S01]  /*0510*/  ISETP.NE.OR P0, PT, R0, RZ, !P0 ;  /* 0x000000ff0000720c */ /* 0x020fe20004705670 */
[----:B-1----:R-:W-:Y:S02]  /*0520*/  @UP2 UMOV UR7, UR17 ;  /* 0x0000001100072c82 */ /* 0x002fe40008000000 */
[----:B------:R-:W-:Y:S01]  /*0530*/  @UP2 UMOV UR8, UR7 ;  /* 0x0000000700082c82 */ /* 0x000fe20008000000 */
[----:B------:R-:W-:Y:S01]  /*0540*/  @!UP2 UMOV UR7, UR17 ;  /* 0x000000110007ac82 */ /* 0x000fe20008000000 */
[----:B0-----:R-:W-:-:S08]  /*0550*/  @UP2 UIMAD.WIDE.U32 UR14, UR4, UR14, UR8 ;  /* 0x0000000e040e22a5 */ /* 0x001fd0000f8e0008 */
[----:B------:R-:W-:Y:S01]  /*0560*/  VOTEU.ALL UP0, P0 ;  /* 0x00000000003f7886 */ /* 0x000fe20000000000 */
[----:B------:R-:W-:Y:S01]  /*0570*/  VOTEU.ALL UP1, P0 ;  /* 0x00000000003f7886 */ /* 0x000fe20000020000 */
[----:B------:R-:W-:-:S03]  /*0580*/  IMAD.U32 R2, RZ, RZ, UR14 ;  /* 0x0000000eff027e24 */ /* 0x000fc6000f8e00ff */
[----:B------:R-:W0:Y:S01]  /*0590*/  @!UP0 S2UR UR6, SR_CgaCtaId ;  /* 0x00000000000689c3 */ /* 0x000e220000008800 */
[----:B------:R-:W-:Y:S01]  /*05a0*/  @!UP0 UMOV UR5, 0x400 ;  /* 0x0000040000058882 */ /* 0x000fe20000000000 */
[----:B------:R-:W-:-:S04]  /*05b0*/  @!UP0 UIADD3 UR12, -UR12, 0x100000, URZ ;  /* 0x001000000c0c8890 */ /* 0x000fc8000fffe13f */
[----:B------:R-:W-:Y:S02]  /*05c0*/  @!UP0 USHF.L.U32 UR13, UR12, 0xb, URZ ;  /* 0x0000000b0c0d8899 */ /* 0x000fe4000800063f */
[----:B------:R-:W-:Y:S01]  /*05d0*/  @!UP0 USHF.L.U32 UR12, UR12, 0x1, URZ ;  /* 0x000000010c0c8899 */ /* 0x000fe2000800063f */
[----:B------:R-:W-:Y:S01]  /*05e0*/  IMAD.U32 R3, RZ, RZ, UR15 ;  /* 0x0000000fff037e24 */ /* 0x000fe2000f8e00ff */
[----:B0-----:R-:W-:Y:S01]  /*05f0*/  @!UP0 ULEA UR16, UR6, UR5, 0x18 ;  /* 0x0000000506108291 */ /* 0x001fe2000f8ec03f */
[----:B------:R-:W-:Y:S01]  /*0600*/  VOTEU.ALL UP0, P0 ;  /* 0x00000000003f7886 */ /* 0x000fe20000000000 */
[----:B------:R-:W-:Y:S01]  /*0610*/  PLOP3.LUT P0, PT, PT, PT, UP2, 0x80, 0x0 ;  /* 0x000000000000781c */ /* 0x000fe20003f0f028 */
[----:B------:R-:W-:Y:S01]  /*0620*/  UMOV UR5, URZ ;  /* 0x0000003f00057c82 */ /* 0x000fe20008000000 */
[----:B------:R-:W-:Y:S01]  /*0630*/  @UP2 UMOV UR6, URZ ;  /* 0x0000003f00062c82 */ /* 0x000fe20008000000 */
[----:B------:R-:W-:Y:S02]  /*0640*/  @!UP2 UIMAD.WIDE.U32 UR8, UR11, UR7, UR4 ;  /* 0x000000070b08a2a5 */ /* 0x000fe4000f8e0004 */
[----:B------:R-:W-:-:S04]  /*0650*/  @UP2 UIADD3 UR6, UR15, UR6, URZ ;  /* 0x000000060f062290 */ /* 0x000fc8000fffe03f */
[----:B------:R-:W-:Y:S01]  /*0660*/  IMAD.U32 R5, RZ, RZ, UR9 ;  /* 0x00000009ff057e24 */ /* 0x000fe2000f8e00ff */
[----:B------:R-:W0:Y:S02]  /*0670*/  FENCE.VIEW.ASYNC.S ;  /* 0x00000000000073c6 */ /* 0x000e240000000000 */
[----:B0-----:R0:W2:Y:S01]  /*0680*/  @!UP0 SYNCS.EXCH.64 URZ, [UR16+0x80], UR12 ;  /* 0x0000800c103f85b2 */ /* 0x0010a20008000100 */
[----:B------:R-:W-:Y:S01]  /*0690*/  @P2 IMAD.U32 R6, RZ, RZ, UR6 ;  /* 0x00000006ff062e24 */ /* 0x000fe2000f8e00ff */
[----:B------:R-:W-:Y:S01]  /*06a0*/  MOV R4, UR8 ;  /* 0x0000000800047c02 */ /* 0x000fe20008000f00 */
[----:B------:R-:W-:Y:S01]  /*06b0*/  @!P4 IMAD.MOV.U32 R6, RZ, RZ, R5 ;  /* 0x000000ffff06c224 */ /* 0x000fe200078e0005 */
[----:B------:R-:W-:Y:S01]  /*06c0*/  @P0 MOV R7, R2 ;  /* 0x0000000200070202 */ /* 0x000fe20000000f00 */
[----:B------:R-:W-:Y:S02]  /*06d0*/  IMAD.U32 R2, RZ, RZ, UR8 ;  /* 0x00000008ff027e24 */ /* 0x000fe4000f8e00ff */
[----:B------:R-:W-:Y:S01]  /*06e0*/  IMAD.U32 R3, RZ, RZ, UR9 ;  /* 0x00000009ff037e24 */ /* 0x000fe2000f8e00ff */
[----:B------:R0:W-:Y:S01]  /*06f0*/  STL [R1+0x200], R6 ;  /* 0x0002000601007387 */ /* 0x0001e20000100800 */
[----:B------:R-:W-:-:S05]  /*0700*/  @!P3 IMAD.MOV.U32 R7, RZ, RZ, R2 ;  /* 0x000000ffff07b224 */ /* 0x000fca00078e0002 */
[----:B------:R0:W-:Y:S01]  /*0710*/  STL [R1+0x204], R7 ;  /* 0x0002040701007387 */ /* 0x0001e20000100800 */
[----:B------:R0:W2:Y:S01]  /*0720*/  @!UP1 SYNCS.EXCH.64 URZ, [UR16+0x88], UR12 ;  /* 0x0000880c103f95b2 */ /* 0x0000a20008000100 */
[----:B------:R-:W-:Y:S01]  /*0730*/  NOP ;  /* 0x0000000000007918 */ /* 0x000fe20000000000 */
[----:B--234-:R-:W-:Y:S06]  /*0740*/  BAR.SYNC.DEFER_BLOCKING 0x0 ;  /* 0x0000000000007b1d */ /* 0x01cfec0000010000 */
[----:B------:R-:W-:Y:S05]  /*0750*/  @!P1 BRA `(.L_x_3) ;  /* 0x0000019800209947 */ /* 0x000fea0003800000 */
[----:B------:R-:W-:-:S06]  /*0760*/  UISETP.GT.U32.AND UP0, UPT, UR18, 0x1, UPT ;  /* 0x000000011200788c */ /* 0x000fcc000bf04070 */
[----:B------:R-:W-:-:S13]  /*0770*/  PLOP3.LUT P0, PT, PT, PT, UP0, 0x80, 0x0 ;  /* 0x000000000000781c */ /* 0x000fda0003f0f008 */
[----:B0-----:R-:W-:Y:S05]  /*0780*/  @P0 EXIT ;  /* 0x000000000000094d */ /* 0x001fea0003800000 */
[----:B------:R-:W-:Y:S01]  /*0790*/  ULDC.64 UR8, c[0x0][0x650] ;  /* 0x0001940000087ab9 */ /* 0x000fe20000000a00 */
[----:B------:R-:W-:Y:S01]  /*07a0*/  UMOV UR41, 0xffffffff ;  /* 0xffffffff00297882 */ /* 0x000fe20000000000 */
[----:B------:R-:W-:Y:S01]  /*07b0*/  ISETP.GE.U32.AND P0, PT, R7, UR8, PT ;  /* 0x0000000807007c0c */ /* 0x000fe2000bf06070 */
[----:B------:R-:W-:Y:S01]  /*07c0*/  UMOV UR42, 0xffffffff ;  /* 0xffffffff002a7882 */ /* 0x000fe20000000000 */
[----:B------:R-:W-:Y:S01]  /*07d0*/  UMOV UR43, 0xffffffff ;  /* 0xffffffff002b7882 */ /* 0x000fe20000000000 */
[----:B------:R-:W-:Y:S02]  /*07e0*/  PRMT R0, RZ, 0x7610, R0 ;  /* 0x00007610ff007816 */ /* 0x000fe40000000000 */
[----:B------:R-:W-:-:S13]  /*07f0*/  ISETP.GE.U32.AND.EX P0, PT, R6, UR9, PT, P0 ;  /* 0x0000000906007c0c */ /* 0x000fda000bf06100 */
[----:B------:R-:W-:Y:S05]  /*0800*/  @P0 BRA `(.L_x_4) ;  /* 0x0000000400800947 */ /* 0x000fea0003800000 */
[----:B------:R-:W-:Y:S01]  /*0810*/  I2FP.F32.U32 R0, UR4 ;  /* 0x0000000400007c45 */ /* 0x000fe20008201000 */
[----:B------:R-:W-:Y:S01]  /*0820*/  ULDC.64 UR16, c[0x0][0x628] ;  /* 0x00018a0000107ab9 */ /* 0x000fe20000000a00 */
[----:B------:R-:W-:Y:S01]  /*0830*/  ULDC UR6, c[0x0][0x150] ;  /* 0x0000540000067ab9 */ /* 0x000fe20000000800 */
[----:B------:R-:W-:Y:S01]  /*0840*/  ISETP.NE.U32.AND P0, PT, RZ, UR16, PT ;  /* 0x00000010ff007c0c */ /* 0x000fe2000bf05070 */
[----:B------:R-:W-:Y:S01]  /*0850*/  ULDC UR15, c[0x0][0x630] ;  /* 0x00018c00000f7ab9 */ /* 0x000fe20000000800 */
[----:B------:R-:W-:Y:S01]  /*0860*/  FMUL R0, R0, UR6 ;  /* 0x0000000600007c20 */ /* 0x000fe20008400000 */
[----:B------:R-:W-:Y:S01]  /*0870*/  R2UR UR18, R7 ;  /* 0x00000000071272ca */ /* 0x000fe200000e0000 */
[----:B------:R-:W-:Y:S01]  /*0880*/  ULDC UR20, c[0x0][0x154] ;  /* 0x0000550000147ab9 */ /* 0x000fe20000000800 */
[----:B------:R-:W-:Y:S01]  /*0890*/  ISETP.NE.AND.EX P0, PT, RZ, UR17, PT, P0 ;  /* 0x00000011ff007c0c */ /* 0x000fe2000bf05300 */
[----:B------:R0:W1:Y:S01]  /*08a0*/  F2I.U32.TRUNC.NTZ R2, R0 ;  /* 0x0000000000027305 */ /* 0x000062000020f000 */
[----:B------:R-:W-:-:S02]  /*08b0*/  R2UR UR19, R6 ;  /* 0x00000000061372ca */ /* 0x000fc400000e0000 */
[----:B------:R-:W-:Y:S02]  /*08c0*/  R2UR UR8, R7 ;  /* 0x00000000070872ca */ /* 0x000fe400000e0000 */
[----:B------:R-:W-:-:S07]  /*08d0*/  R2UR UR9, R6 ;  /* 0x00000000060972ca */ /* 0x000fce00000e0000 */
[----:B0-----:R-:W-:Y:S08]  /*08e0*/  @!P0 BRA `(.L_x_5) ;  /* 0x0000000000308947 */ /* 0x001ff00003800000 */
[----:B------:R-:W-:Y:S01]  /*08f0*/  R2UR UR8, R7 ;  /* 0x00000000070872ca */ /* 0x000fe200000e0000 */
[----:B------:R-:W-:Y:S01]  /*0900*/  ULDC UR6, c[0x0][0x634] ;  /* 0x00018d0000067ab9 */ /* 0x000fe20000000800 */
[----:B------:R-:W-:-:S11]  /*0910*/  R2UR UR14, R6 ;  /* 0x00000000060e72ca */ /* 0x000fd600000e0000 */
[----:B------:R-:W-:-:S04]  /*0920*/  UIADD3 UR6, UP0, UR8, UR6, URZ ;  /* 0x0000000608067290 */ /* 0x000fc8000ff1e03f */
[----:B------:R-:W-:-:S04]  /*0930*/  UIADD3.X UR14, URZ, UR14, URZ, UP0, !UPT ;  /* 0x0000000e3f0e7290 */ /* 0x000fc800087fe43f */
[----:B------:R-:W-:-:S04]  /*0940*/  UIMAD.WIDE.U32 UR8, UR14, UR16, URZ ;  /* 0x000000100e0872a5 */ /* 0x000fc8000f8e003f */
[----:B------:R-:W-:Y:S02]  /*0950*/  UIMAD.WIDE.U32 UR10, UP0, UR6, UR17, UR8 ;  /* 0x00000011060a72a5 */ /* 0x000fe4000f800008 */
[----:B------:R-:W-:Y:S02]  /*0960*/  UIMAD.WIDE.U32 UR8, UR6, UR16, URZ ;  /* 0x00000010060872a5 */ /* 0x000fe4000f8e003f */
[----:B------:R-:W-:Y:S02]  /*0970*/  UIADD3.X UR13, URZ, URZ, URZ, UP0, !UPT ;  /* 0x0000003f3f0d7290 */ /* 0x000fe400087fe43f */
[----:B------:R-:W-:Y:S01]  /*0980*/  UIADD3 URZ, UP0, UR9, UR10, URZ ;  /* 0x0000000a093f7290 */ /* 0x000fe2000ff1e03f */
[----:B------:R-:W-:-:S03]  /*0990*/  UMOV UR12, UR11 ;  /* 0x0000000b000c7c82 */ /* 0x000fc60008000000 */
[----:B------:R-:W-:-:S12]  /*09a0*/  UIMAD.WIDE.U32.X UR8, UR14, UR17, UR12, UP0 ;  /* 0x000000110e0872a5 */ /* 0x000fd800080e040c */
.L_x_5:
[----:B------:R-:W-:Y:S01]  /*09b0*/  USHF.R.U64 UR43, UR8, UR15, UR9 ;  /* 0x0000000f082b7299 */ /* 0x000fe20008001209 */
[----:B------:R-:W-:Y:S01]  /*09c0*/  I2FP.F32.U32 R0, UR7 ;  /* 0x0000000700007c45 */ /* 0x000fe20008201000 */
[----:B------:R-:W-:Y:S01]  /*09d0*/  USHF.R.U32.HI UR5, URZ, UR15, UR9 ;  /* 0x0000000f3f057299 */ /* 0x000fe20008011609 */
[----:B-1----:R-:W-:Y:S01]  /*09e0*/  R2UR UR12, R2 ;  /* 0x00000000020c72ca */ /* 0x002fe200000e0000 */
[----:B------:R-:W-:Y:S02]  /*09f0*/  UIADD3 UR6, UP0, URZ, -UR43, URZ ;  /* 0x8000002b3f067290 */ /* 0x000fe4000ff1e03f */
[----:B------:R-:W-:Y:S01]  /*0a00*/  FMUL R0, R0, UR20 ;  /* 0x0000001400007c20 */ /* 0x000fe20008400000 */
[----:B------:R-:W-:Y:S01]  /*0a10*/  ULDC.64 UR8, c[0x0][0x620] ;  /* 0x0001880000087ab9 */ /* 0x000fe20000000a00 */
[----:B------:R-:W-:Y:S01]  /*0a20*/  UIADD3.X UR5, URZ, ~UR5, URZ, UP0, !UPT ;  /* 0x800000053f057290 */ /* 0x000fe200087fe43f */
[----:B------:R-:W-:Y:S01]  /*0a30*/  UMOV UR10, UR18 ;  /* 0x00000012000a7c82 */ /* 0x000fe20008000000 */
[----:B------:R-:W-:-:S02]  /*0a40*/  UMOV UR11, UR19 ;  /* 0x00000013000b7c82 */ /* 0x000fc40008000000 */
[----:B------:R-:W-:Y:S01]  /*0a50*/  UIMAD UR5, UR5, UR8, URZ ;  /* 0x00000008050572a4 */ /* 0x000fe2000f8e023f */
[----:B------:R-:W0:Y:S01]  /*0a60*/  F2I.U32.TRUNC.NTZ R0, R0 ;  /* 0x0000000000007305 */ /* 0x000e22000020f000 */
[----:B------:R-:W-:Y:S02]  /*0a70*/  UIMAD.WIDE.U32 UR10, UR6, UR8, UR10 ;  /* 0x00000008060a72a5 */ /* 0x000fe4000f8e000a */
[----:B------:R-:W-:Y:S01]  /*0a80*/  UIMAD UR6, UR6, UR9, UR5 ;  /* 0x00000009060672a4 */ /* 0x000fe2000f8e0205 */
[----:B------:R-:W-:Y:S01]  /*0a90*/  ULDC UR21, c[0x0][0x658] ;  /* 0x0001960000157ab9 */ /* 0x000fe20000000800 */
[----:B------:R-:W-:Y:S02]  /*0aa0*/  UMOV UR19, 0xffffffff ;  /* 0xffffffff00137882 */ /* 0x000fe40000000000 */
[----:B------:R-:W-:Y:S01]  /*0ab0*/  UIADD3 UR6, UR11, UR6, URZ ;  /* 0x000000060b067290 */ /* 0x000fe2000fffe03f */
[----:B------:R-:W-:Y:S01]  /*0ac0*/  ULDC UR15, c[0x0][0x618] ;  /* 0x00018600000f7ab9 */ /* 0x000fe20000000800 */
[----:B------:R-:W-:Y:S01]  /*0ad0*/  ULDC.64 UR8, c[0x0][0x640] ;  /* 0x0001900000087ab9 */ /* 0x000fe20000000a00 */
[----:B------:R-:W-:Y:S01]  /*0ae0*/  USHF.L.U32 UR11, UR19, UR21, URZ ;  /* 0x00000015130b7299 */ /* 0x000fe2000800063f */
[----:B------:R-:W-:Y:S01]  /*0af0*/  ISETP.NE.U32.AND P0, PT, RZ, UR8, PT ;  /* 0x00000008ff007c0c */ /* 0x000fe2000bf05070 */
[----:B------:R-:W-:-:S02]  /*0b00*/  USHF.R.U64 UR19, UR10, UR15, UR6 ;  /* 0x0000000f0a137299 */ /* 0x000fc40008001206 */
[----:B------:R-:W-:Y:S01]  /*0b10*/  USHF.R.U32.HI UR10, URZ, UR15, UR6 ;  /* 0x0000000f3f0a7299 */ /* 0x000fe20008011606 */
[----:B0-----:R-:W-:Y:S01]  /*0b20*/  R2UR UR14, R0 ;  /* 0x00000000000e72ca */ /* 0x001fe200000e0000 */
[----:B------:R-:W-:Y:S01]  /*0b30*/  ULDC UR17, c[0x0][0x608] ;  /* 0x0001820000117ab9 */ /* 0x000fe20000000800 */
[----:B------:R-:W-:Y:S01]  /*0b40*/  ISETP.NE.AND.EX P0, PT, RZ, UR9, PT, P0 ;  /* 0x00000009ff007c0c */ /* 0x000fe2000bf05300 */
[----:B------:R-:W-:Y:S02]  /*0b50*/  USHF.R.U64 UR23, UR19, UR17, UR10 ;  /* 0x0000001113177299 */ /* 0x000fe4000800120a */
[----:B------:R-:W-:Y:S01]  /*0b60*/  USHF.R.U32.HI UR10, URZ, UR17, UR10 ;  /* 0x000000113f0a7299 */ /* 0x000fe2000801160a */
[----:B------:R-:W-:Y:S01]  /*0b70*/  UMOV UR16, 0x1 ;  /* 0x0000000100107882 */ /* 0x000fe20000000000 */
[----:B------:R-:W-:Y:S02]  /*0b80*/  UIADD3 UR12, -UR12, URZ, URZ ;  /* 0x0000003f0c0c7290 */ /* 0x000fe4000fffe13f */
[----:B------:R-:W-:-:S02]  /*0b90*/  USHF.R.U64 UR24, UR23, UR21, UR10 ;  /* 0x0000001517187299 */ /* 0x000fc4000800120a */
[----:B------:R-:W-:Y:S01]  /*0ba0*/  USHF.L.U32 UR6, UR16, UR21, URZ ;  /* 0x0000001510067299 */ /* 0x000fe2000800063f */
[----:B------:R-:W-:Y:S01]  /*0bb0*/  ULDC UR13, c[0x0][0x144] ;  /* 0x00005100000d7ab9 */ /* 0x000fe20000000800 */
[----:B------:R-:W-:Y:S01]  /*0bc0*/  ULDC UR5, c[0x0][0x600] ;  /* 0x0001800000057ab9 */ /* 0x000fe20000000800 */
[----:B------:R-:W-:Y:S02]  /*0bd0*/  ULOP3.LUT UR16, URZ, UR11, URZ, 0x33, !UPT ;  /* 0x0000000b3f107292 */ /* 0x000fe4000f8e333f */
[----:B------:R-:W-:Y:S02]  /*0be0*/  USHF.R.U32.HI UR11, URZ, UR21, UR10 ;  /* 0x000000153f0b7299 */ /* 0x000fe4000801160a */
[----:B------:R-:W-:Y:S02]  /*0bf0*/  UIADD3 UR18, UR5, -0x1, URZ ;  /* 0xffffffff05127890 */ /* 0x000fe4000fffe03f */
[----:B------:R-:W-:Y:S02]  /*0c00*/  UIADD3 UR20, -UR14, URZ, URZ ;  /* 0x0000003f0e147290 */ /* 0x000fe4000fffe13f */
[----:B------:R-:W-:Y:S01]  /*0c10*/  UIMAD UR4, UR13, UR12, UR4 ;  /* 0x0000000c0d0472a4 */ /* 0x000fe2000f8e0204 */
[----:B------:R-:W-:Y:S01]  /*0c20*/  ULDC UR25, c[0x0][0x148] ;  /* 0x0000520000197ab9 */ /* 0x000fe20000000800 */
[----:B------:R-:W-:Y:S01]  /*0c30*/  ULDC UR21, c[0x0][0x648] ;  /* 0x0001920000157ab9 */ /* 0x000fe20000000800 */
[----:B------:R-:W-:Y:S01]  /*0c40*/  ULDC UR22, c[0x0][0x638] ;  /* 0x00018e0000167ab9 */ /* 0x000fe20000000800 */
[----:B------:R-:W-:Y:S01]  /*0c50*/  UMOV UR10, UR24 ;  /* 0x00000018000a7c82 */ /* 0x000fe20008000000 */
[----:B------:R-:W-:Y:S07]  /*0c60*/  @!P0 BRA `(.L_x_6) ;  /* 0x0000000000308947 */ /* 0x000fee0003800000 */
[----:B------:R-:W-:Y:S02]  /*0c70*/  ULDC UR14, c[0x0][0x64c] ;  /* 0x00019300000e7ab9 */ /* 0x000fe40000000800 */
        /* <DEDUP_REMOVED lines=8> */
[----:B------:R-:W-:-:S07]  /*0d00*/  UIMAD.WIDE.U32.X UR8, UR17, UR9, UR14, UP0 ;  /* 0x00000009110872a5 */ /* 0x000fce00080e040e */
[----:B------:R-:W-:Y:S01]  /*0d10*/  UMOV UR10, UR8 ;  /* 0x00000008000a7c82 */ /* 0x000fe20008000000 */
[----:B------:R-:W-:-:S05]  /*0d20*/  UMOV UR11, UR9 ;  /* 0x00000009000b7c82 */ /* 0x000fca0008000000 */
.L_x_6:
[----:B------:R-:W-:Y:S01]  /*0d30*/  UISETP.NE.AND UP0, UPT, UR45, URZ, UPT ;  /* 0x0000003f2d00728c */ /* 0x000fe2000bf05270 */
[----:B------:R-:W-:Y:S01]  /*0d40*/  MOV R0, 0x1 ;  /* 0x0000000100007802 */ /* 0x000fe20000000f00 */
[----:B------:R-:W-:Y:S02]  /*0d50*/  USHF.R.U64 UR8, UR10, UR21, UR11 ;  /* 0x000000150a087299 */ /* 0x000fe4000800120b */
[----:B------:R-:W-:Y:S02]  /*0d60*/  ULOP3.LUT UR16, UR23, UR16, URZ, 0xc0, !UPT ;  /* 0x0000001017107292 */ /* 0x000fe4000f8ec03f */
[----:B------:R-:W-:Y:S02]  /*0d70*/  ULOP3.LUT UR18, UR19, UR18, URZ, 0xc0, !UPT ;  /* 0x0000001213127292 */ /* 0x000fe4000f8ec03f */
[----:B------:R-:W-:-:S03]  /*0d80*/  UIMAD UR16, UR6, UR8, UR16 ;  /* 0x00000008061072a4 */ /* 0x000fc6000f8e0210 */
[----:B------:R-:W-:Y:S02]  /*0d90*/  @UP0 UIMAD UR4, UR25, UR20, UR7 ;  /* 0x00000014190402a4 */ /* 0x000fe4000f8e0207 */
[----:B------:R-:W-:-:S04]  /*0da0*/  UIADD3 UR7, -UR8, URZ, URZ ;  /* 0x0000003f08077290 */ /* 0x000fc8000fffe13f */
[----:B------:R-:W-:-:S03]  /*0db0*/  UIMAD UR6, UR7, UR22, UR24 ;  /* 0x00000016070672a4 */ /* 0x000fc6000f8e0218 */
[----:B------:R-:W-:Y:S01]  /*0dc0*/  ULDC UR7, c[0x0][0x610] ;  /* 0x0001840000077ab9 */ /* 0x000fe20000000800 */
[----:B------:R-:W-:Y:S02]  /*0dd0*/  UIMAD UR6, UR6, UR5, UR18 ;  /* 0x00000005060672a4 */ /* 0x000fe4000f8e0212 */
[----:B------:R-:W-:-:S04]  /*0de0*/  UIMAD UR4, UR16, UR7, UR4 ;  /* 0x00000007100472a4 */ /* 0x000fc8000f8e0204 */
[----:B------:R-:W-:Y:S02]  /*0df0*/  USEL UR42, UR6, UR4, !UP0 ;  /* 0x00000004062a7287 */ /* 0x000fe4000c000000 */
[----:B------:R-:W-:-:S12]  /*0e00*/  USEL UR41, UR4, UR6, !UP0 ;  /* 0x0000000604297287 */ /* 0x000fd8000c000000 */
.L_x_4:
[----:B------:R-:W-:-:S08]  /*0e10*/  NOP ;  /* 0x0000000000007918 */ /* 0x000fd00000000000 */
[----:B------:R-:W0:Y:S02]  /*0e20*/  USETMAXREG.TRY_ALLOC.CTAPOOL UP0, 0xf0 ;  /* 0x000000f0000079c8 */ /* 0x000e240008000600 */
[----:B0-----:R-:W-:-:S13]  /*0e30*/  PLOP3.LUT P0, PT, PT, PT, UP0, 0x80, 0x0 ;  /* 0x000000000000781c */ /* 0x001fda0003f0f008 */
[----:B------:R-:W-:Y:S05]  /*0e40*/  @!P0 BRA `(.L_x_4) ;  /* 0xfffffffc00f08947 */ /* 0x000fea000383ffff */
[----:B------:R-:W-:Y:S01]  /*0e50*/  ULDC.64 UR4, c[0x0][0x598] ;  /* 0x0001660000047ab9 */ /* 0x000fe20000000a00 */
[----:B------:R-:W-:Y:S01]  /*0e60*/  ULDC.64 UR36, c[0x0][0x208] ;  /* 0x0000820000247ab9 */ /* 0x000fe20000000a00 */
[----:B------:R-:W-:-:S04]  /*0e70*/  ISETP.NE.U32.AND P0, PT, RZ, UR4, PT ;  /* 0x00000004ff007c0c */ /* 0x000fc8000bf05070 */
[----:B------:R-:W-:-:S13]  /*0e80*/  ISETP.NE.AND.EX P0, PT, RZ, UR5, PT, P0 ;  /* 0x00000005ff007c0c */ /* 0x000fda000bf05300 */
[----:B------:R-:W-:Y:S05]  /*0e90*/  @!P0 BRA `(.L_x_7) ;  /* 0x00000000001c8947 */ /* 0x000fea0003800000 */
[----:B------:R-:W0:Y:S02]  /*0ea0*/  LDC.64 R2, c[0x0][0x598] ;  /* 0x00016600ff027b82 */ /* 0x000e240000000a00 */
[----:B0-----:R-:W2:Y:S02]  /*0eb0*/  LDG.E.64 R2, desc[UR36][R2.64] ;  /* 0x0000002402027981 */ /* 0x001ea4000c1e1b00 */
[----:B--2---:R-:W-:-:S04]  /*0ec0*/  ISETP.NE.U32.AND P0, PT, R2, RZ, PT ;  /* 0x000000ff0200720c */ /* 0x004fc80003f05070 */
[----:B------:R-:W-:-:S13]  /*0ed0*/  ISETP.NE.AND.EX P0, PT, R3, RZ, PT, P0 ;  /* 0x000000ff0300720c */ /* 0x000fda0003f05300 */
[----:B------:R-:W-:Y:S05]  /*0ee0*/  @!P0 BRA `(.L_x_7) ;  /* 0x0000000000088947 */ /* 0x000fea0003800000 */
[----:B------:R0:W5:Y:S01]  /*0ef0*/  LD.E R2, desc[UR36][R2.64] ;  /* 0x0000002402027980 */ /* 0x000162000c101900 */
[----:B------:R-:W-:Y:S05]  /*0f00*/  BRA `(.L_x_8) ;  /* 0x0000000000247947 */ /* 0x000fea0003800000 */
.L_x_7:
[----:B------:R-:W-:Y:S02]  /*0f10*/  ULDC.64 UR4, c[0x0][0x588] ;  /* 0x0001620000047ab9 */ /* 0x000fe40000000a00 */
[----:B------:R-:W-:-:S04]  /*0f20*/  ISETP.NE.U32.AND P0, PT, RZ, UR4, PT ;  /* 0x00000004ff007c0c */ /* 0x000fc8000bf05070 */
[----:B------:R-:W-:-:S13]  /*0f30*/  ISETP.NE.AND.EX P0, PT, RZ, UR5, PT, P0 ;  /* 0x00000005ff007c0c */ /* 0x000fda000bf05300 */
[----:B------:R-:W-:Y:S05]  /*0f40*/  @!P0 BRA `(.L_x_9) ;  /* 0x00000000000c8947 */ /* 0x000fea0003800000 */
[----:B------:R-:W0:Y:S02]  /*0f50*/  LDC.64 R2, c[0x0][0x588] ;  /* 0x00016200ff027b82 */ /* 0x000e240000000a00 */
[----:B0-----:R1:W5:Y:S01]  /*0f60*/  LDG.E R2, desc[UR36][R2.64] ;  /* 0x0000002402027981 */ /* 0x001362000c1e1900 */
[----:B------:R-:W-:Y:S05]  /*0f70*/  BRA `(.L_x_8) ;  /* 0x0000000000087947 */ /* 0x000fea0003800000 */
.L_x_9:
[----:B------:R-:W-:Y:S02]  /*0f80*/  ULDC UR4, c[0x0][0x580] ;  /* 0x0001600000047ab9 */ /* 0x000fe40000000800 */
[----:B------:R-:W-:-:S07]  /*0f90*/  IMAD.U32 R2, RZ, RZ, UR4 ;  /* 0x00000004ff027e24 */ /* 0x000fce000f8e00ff */
.L_x_8:
[----:B------:R-:W-:Y:S02]  /*0fa0*/  ULDC.64 UR4, c[0x0][0x5a0] ;  /* 0x0001680000047ab9 */ /* 0x000fe40000000a00 */
[----:B------:R-:W-:-:S04]  /*0fb0*/  ISETP.NE.U32.AND P0, PT, RZ, UR4, PT ;  /* 0x00000004ff007c0c */ /* 0x000fc8000bf05070 */
[----:B------:R-:W-:-:S13]  /*0fc0*/  ISETP.NE.AND.EX P0, PT, RZ, UR5, PT, P0 ;  /* 0x00000005ff007c0c */ /* 0x000fda000bf05300 */
[----:B------:R-:W-:Y:S05]  /*0fd0*/  @!P0 BRA `(.L_x_10) ;  /* 0x00000000001c8947 */ /* 0x000fea0003800000 */
[----:B------:R-:W2:Y:S02]  /*0fe0*/  LDC.64 R4, c[0x0][0x5a0] ;  /* 0x00016800ff047b82 */ /* 0x000ea40000000a00 */
[----:B--2---:R-:W2:Y:S02]  /*0ff0*/  LDG.E.64 R4, desc[UR36][R4.64] ;  /* 0x0000002404047981 */ /* 0x004ea4000c1e1b00 */
[----:B--2---:R-:W-:-:S04]  /*1000*/  ISETP.NE.U32.AND P0, PT, R4, RZ, PT ;  /* 0x000000ff0400720c */ /* 0x004fc80003f05070 */
[----:B------:R-:W-:-:S13]  /*1010*/  ISETP.NE.AND.EX P0, PT, R5, RZ, PT, P0 ;  /* 0x000000ff0500720c */ /* 0x000fda0003f05300 */
[----:B------:R-:W-:Y:S05]  /*1020*/  @!P0 BRA `(.L_x_10) ;  /* 0x0000000000088947 */ /* 0x000fea0003800000 */
[----:B------:R2:W5:Y:S01]  /*1030*/  LD.E R16, desc[UR36][R4.64] ;  /* 0x0000002404107980 */ /* 0x000562000c101900 */
[----:B------:R-:W-:Y:S05]  /*1040*/  BRA `(.L_x_11) ;  /* 0x0000000000247947 */ /* 0x000fea0003800000 */
.L_x_10:
[----:B------:R-:W-:Y:S02]  /*1050*/  ULDC.64 UR4, c[0x0][0x590] ;  /* 0x0001640000047ab9 */ /* 0x000fe40000000a00 */
[----:B------:R-:W-:-:S04]  /*1060*/  ISETP.NE.U32.AND P0, PT, RZ, UR4, PT ;  /* 0x00000004ff007c0c */ /* 0x000fc8000bf05070 */
[----:B------:R-:W-:-:S13]  /*1070*/  ISETP.NE.AND.EX P0, PT, RZ, UR5, PT, P0 ;  /* 0x00000005ff007c0c */ /* 0x000fda000bf05300 */
[----:B------:R-:W-:Y:S05]  /*1080*/  @!P0 BRA `(.L_x_12) ;  /* 0x00000000000c8947 */ /* 0x000fea0003800000 */
[----:B------:R-:W2:Y:S02]  /*1090*/  LDC.64 R16, c[0x0][0x590] ;  /* 0x00016400ff107b82 */ /* 0x000ea40000000a00 */
[----:B--2---:R3:W5:Y:S01]  /*10a0*/  LDG.E R16, desc[UR36][R16.64] ;  /* 0x0000002410107981 */ /* 0x004762000c1e1900 */
[----:B------:R-:W-:Y:S05]  /*10b0*/  BRA `(.L_x_11) ;  /* 0x0000000000087947 */ /* 0x000fea0003800000 */
.L_x_12:
[----:B------:R-:W-:Y:S02]  /*10c0*/  ULDC UR4, c[0x0][0x584] ;  /* 0x0001610000047ab9 */ /* 0x000fe40000000800 */
[----:B------:R-:W-:-:S07]  /*10d0*/  IMAD.U32 R16, RZ, RZ, UR4 ;  /* 0x00000004ff107e24 */ /* 0x000fce000f8e00ff */
.L_x_11:
[----:B------:R-:W-:-:S13]  /*10e0*/  LOP3.LUT P0, RZ, R0, 0xff, RZ, 0xc0, !PT ;  /* 0x000000ff00ff7812 */ /* 0x000fda000780c0ff */
[----:B------:R-:W-:Y:S05]  /*10f0*/  @!P0 EXIT ;  /* 0x000000000000894d */ /* 0x000fea0003800000 */
[----:B------:R-:W-:Y:S01]  /*1100*/  ULDC UR4, c[0x0][0x28c] ;  /* 0x0000a30000047ab9 */ /* 0x000fe20000000800 */
[----:B------:R-:W-:Y:S01]  /*1110*/  UMOV UR38, URZ ;  /* 0x0000003f00267c82 */ /* 0x000fe20008000000 */
[----:B------:R-:W-:Y:S01]  /*1120*/  UIADD3 UR4, UR4, 0x3f, URZ ;  /* 0x0000003f04047890 */ /* 0x000fe2000fffe03f */
[----:B------:R-:W-:-:S03]  /*1130*/  UMOV UR39, URZ ;  /* 0x0000003f00277c82 */ /* 0x000fc60008000000 */
[----:B------:R-:W-:-:S04]  /*1140*/  USHF.R.S32.HI UR5, URZ, 0x1f, UR4 ;  /* 0x0000001f3f057899 */ /* 0x000fc80008011404 */
[----:B------:R-:W-:-:S04]  /*1150*/  ULEA.HI UR5, UR5, UR4, URZ, 0x6 ;  /* 0x0000000405057291 */ /* 0x000fc8000f8f303f */
[----:B------:R-:W-:-:S12]  /*1160*/  USHF.R.S32.HI UR44, URZ, 0x6, UR5 ;  /* 0x000000063f2c7899 */ /* 0x000fd80008011405 */
.L_x_540:
[----:B------:R-:W4:Y:S01]  /*1170*/  S2R R0, SR_TID.X ;  /* 0x0000000000007919 */ /* 0x000f220000002100 */
[----:B------:R-:W0:Y:S01]  /*1180*/  S2UR UR6, SR_CgaCtaId ;  /* 0x00000000000679c3 */ /* 0x000e220000008800 */
[----:B------:R-:W-:Y:S02]  /*1190*/  UMOV UR46, 0x400 ;  /* 0x00000400002e7882 */ /* 0x000fe40000000000 */
[----:B0-----:R-:W-:Y:S01]  /*11a0*/  ULEA UR46, UR6, UR46, 0x18 ;  /* 0x0000002e062e7291 */ /* 0x001fe2000f8ec03f */
[----:B----4-:R-:W-:-:S04]  /*11b0*/  LOP3.LUT R0, R0, 0x80, RZ, 0xc0, !PT ;  /* 0x0000008000007812 */ /* 0x010fc800078ec0ff */
[----:B------:R-:W-:-:S06]  /*11c0*/  SHF.R.U32.HI R0, RZ, 0x7, R0 ;  /* 0x00000007ff007819 */ /* 0x000fcc0000011600 */
[----:B------:R-:W0:Y:S02]  /*11d0*/  SHFL.IDX PT, R0, R0, RZ, 0x1f ;  /* 0x00001fff00007589 */ /* 0x000e2400000e0000 */
[----:B0-----:R-:W-:-:S13]  /*11e0*/  R2UR UR4, R0 ;  /* 0x00000000000472ca */ /* 0x001fda00000e0000 */
[----:B------:R-:W-:-:S04]  /*11f0*/  ULEA.HI UR5, UR4, UR4, URZ, 0x1 ;  /* 0x0000000404057291 */ /* 0x000fc8000f8f083f */
[----:B------:R-:W-:-:S04]  /*1200*/  ULOP3.LUT UR5, UR5, 0x7fffe, URZ, 0xc0, !UPT ;  /* 0x0007fffe05057892 */ /* 0x000fc8000f8ec03f */
[----:B------:R-:W-:-:S03]  /*1210*/  UIADD3 UR5, UR4, -UR5, URZ ;  /* 0x8000000504057290 */ /* 0x000fc6000fffe03f */
[----:B------:R-:W-:Y:S01]  /*1220*/  ULDC UR4, c[0x0][0x28c] ;  /* 0x0000a30000047ab9 */ /* 0x000fe20000000800 */
[----:B------:R-:W-:Y:S01]  /*1230*/  ULEA UR5, UR5, UR46, 0xd ;  /* 0x0000002e05057291 */ /* 0x000fe2000f8e683f */
[----:B------:R-:W-:-:S03]  /*1240*/  ISETP.LT.AND P0, PT, RZ, UR4, PT ;  /* 0x00000004ff007c0c */ /* 0x000fc6000bf01270 */
[----:B------:R-:W-:-:S04]  /*1250*/  UIADD3 UR5, UR5, 0x180, URZ ;  /* 0x0000018005057890 */ /* 0x000fc8000fffe03f */
[----:B------:R-:W-:-:S04]  /*1260*/  USHF.R.U32.HI UR5, URZ, 0x4, UR5 ;  /* 0x000000043f057899 */ /* 0x000fc80008011605 */
[----:B------:R-:W-:Y:S02]  /*1270*/  ULOP3.LUT UR47, UR5, 0x3fff, URZ, 0xc0, !UPT ;  /* 0x00003fff052f7892 */ /* 0x000fe4000f8ec03f */
[----:B-1-3--:R-:W-:Y:S10]  /*1280*/  @P0 BRA `(.L_x_13) ;  /* 0x0000000000400947 */ /* 0x00aff40003800000 */
[----:B------:R-:W-:Y:S01]  /*1290*/  MOV R0, 0x0 ;  /* 0x0000000000007802 */ /* 0x000fe20000000f00 */
[----:B------:R-:W-:Y:S01]  /*12a0*/  ULDC.64 UR4, c[0x4][0x68] ;  /* 0x01001a0000047ab9 */ /* 0x000fe20000000a00 */
[----:B------:R-:W-:Y:S01]  /*12b0*/  ULDC.64 UR6, c[0x4][0x8] ;  /* 0x0100020000067ab9 */ /* 0x000fe20000000a00 */
[----:B--2---:R-:W-:Y:S01]  /*12c0*/  IMAD.U32 R4, RZ, RZ, UR4 ;  /* 0x00000004ff047e24 */ /* 0x004fe2000f8e00ff */
[----:B------:R0:W2:Y:S01]  /*12d0*/  LDC.64 R14, c[0x4][R0] ;  /* 0x01000000000e7b82 */ /* 0x0000a20000000a00 */
[----:B------:R-:W-:Y:S01]  /*12e0*/  MOV R5, UR5 ;  /* 0x0000000500057c02 */ /* 0x000fe20008000f00 */
[----:B------:R-:W-:Y:S01]  /*12f0*/  ULDC.64 UR4, c[0x4][0x70] ;  /* 0x01001c0000047ab9 */ /* 0x000fe20000000a00 */
[----:B------:R-:W-:Y:S01]  /*1300*/  IMAD.U32 R10, RZ, RZ, UR6 ;  /* 0x00000006ff0a7e24 */ /* 0x000fe2000f8e00ff */
[----:B------:R-:W-:Y:S01]  /*1310*/  MOV R11, UR7 ;  /* 0x00000007000b7c02 */ /* 0x000fe20008000f00 */
[----:B------:R-:W-:Y:S02]  /*1320*/  IMAD.U32 R6, RZ, RZ, UR4 ;  /* 0x00000004ff067e24 */ /* 0x000fe4000f8e00ff */
[----:B------:R-:W-:-:S02]  /*1330*/  IMAD.U32 R7, RZ, RZ, UR5 ;  /* 0x00000005ff077e24 */ /* 0x000fc4000f8e00ff */
[----:B------:R-:W-:Y:S02]  /*1340*/  IMAD.MOV.U32 R8, RZ, RZ, 0x1e1 ;  /* 0x000001e1ff087424 */ /* 0x000fe400078e00ff */
[----:B------:R-:W-:Y:S02]  /*1350*/  IMAD.MOV.U32 R12, RZ, RZ, 0x1 ;  /* 0x00000001ff0c7424 */ /* 0x000fe400078e00ff */
[----:B0-----:R-:W-:-:S07]  /*1360*/  IMAD.MOV.U32 R13, RZ, RZ, RZ ;  /* 0x000000ffff0d7224 */ /* 0x001fce00078e00ff */
[----:B------:R-:W-:-:S07]  /*1370*/  LEPC R20, `(.L_x_13) ;  /* 0x000000001014794e */ /* 0x000fce0000000000 */
[----:B-123-5:R-:W-:Y:S05]  /*1380*/  CALL.ABS.NOINC R14 ;  /* 0x000000000e007343 */ /* 0x02efea0003c00000 */
.L_x_13:
[----:B------:R-:W-:-:S06]  /*1390*/  ULOP3.LUT UR4, UR40, 0x1, URZ, 0xfc, !UPT ;  /* 0x0000000128047892 */ /* 0x000fcc000f8efc3f */
[----:B------:R-:W-:-:S04]  /*13a0*/  MOV R0, UR4 ;  /* 0x0000000400007c02 */ /* 0x000fc80008000f00 */
[----:B------:R-:W-:-:S13]  /*13b0*/  ISETP.NE.AND P0, PT, R0, 0x3, PT ;  /* 0x000000030000780c */ /* 0x000fda0003f05270 */
[----:B------:R-:W-:Y:S05]  /*13c0*/  @!P0 BRA `(.L_x_14) ;  /* 0x0000000000048947 */ /* 0x000fea0003800000 */
[----:B------:R-:W-:Y:S01]  /*13d0*/  BPT.TRAP 0x1 ;  /* 0x000000040000795c */ /* 0x000fe20000300000 */
.L_x_14:
[----:B-1----:R-:W-:Y:S02]  /*13e0*/  IMAD.U32 R3, RZ, RZ, UR39 ;  /* 0x00000027ff037e24 */ /* 0x002fe4000f8e00ff */
[----:B------:R-:W-:-:S03]  /*13f0*/  IMAD.U32 R0, RZ, RZ, UR38 ;  /* 0x00000026ff007e24 */ /* 0x000fc6000f8e00ff */
[----:B------:R-:W-:Y:S02]  /*1400*/  LEA R3, R3, UR46, 0x3 ;  /* 0x0000002e03037c11 */ /* 0x000fe4000f8e18ff */
[----:B------:R-:W-:-:S04]  /*1410*/  SHF.L.U32 R0, R0, 0x1f, RZ ;  /* 0x0000001f00007819 */ /* 0x000fc800000006ff */
[----:B------:R0:W1:Y:S01]  /*1420*/  SYNCS.PHASECHK.TRANS64.TRYWAIT P1, [R3+URZ], R0 ;  /* 0x00000000030075a7 */ /* 0x000062000802017f */
[----:B------:R-:W-:Y:S05]  /*1430*/  @!P0 BRA `(.L_x_15) ;  /* 0x0000000000048947 */ /* 0x000fea0003800000 */
[----:B------:R-:W-:Y:S01]  /*1440*/  BPT.TRAP 0x1 ;  /* 0x000000040000795c */ /* 0x000fe20000300000 */
.L_x_15:
[----:B-1----:R-:W-:Y:S05]  /*1450*/  @P1 BRA `(.L_x_16) ;  /* 0x0000000000081947 */ /* 0x002fea0003800000 */
[----:B------:R-:W1:Y:S02]  /*1460*/  SYNCS.PHASECHK.TRANS64.TRYWAIT P1, [R3+URZ], R0 ;  /* 0x00000000030075a7 */ /* 0x000e64000802017f */
[----:B-1----:R-:W-:Y:S05]  /*1470*/  @!P1 BRA `(.L_x_17) ;  /* 0x000001a400409947 */ /* 0x002fea0003800000 */
.L_x_16:
[----:B------:R-:W-:-:S04]  /*1480*/  UISETP.LT.AND UP0, UPT, UR44, 0x1, UPT ;  /* 0x000000012c00788c */ /* 0x000fc8000bf01270 */
[----:B------:R-:W-:-:S04]  /*1490*/  USEL UR4, UR44, 0x1, UP0 ;  /* 0x000000012c047887 */ /* 0x000fc80008000000 */
[----:B------:R-:W-:-:S06]  /*14a0*/  UIADD3 UR4, UR44, -UR4, URZ ;  /* 0x800000042c047290 */ /* 0x000fcc000fffe03f */
[----:B01----:R-:W-:Y:S01]  /*14b0*/  IMAD.U32 R0, RZ, RZ, UR4 ;  /* 0x00000004ff007e24 */ /* 0x003fe2000f8e00ff */
[----:B------:R-:W-:Y:S01]  /*14c0*/  MOV R3, UR4 ;  /* 0x0000000400037c02 */ /* 0x000fe20008000f00 */
[----:B------:R-:W-:Y:S05]  /*14d0*/  WARPSYNC.ALL ;  /* 0x0000000000007948 */ /* 0x000fea0003800000 */
[----:B------:R-:W-:Y:S01]  /*14e0*/  ISETP.GE.AND P1, PT, R0, 0x1, PT ;  /* 0x000000010000780c */ /* 0x000fe20003f26270 */
[----:B------:R-:W-:Y:S01]  /*14f0*/  UIADD3 UR46, UR46, 0x38180, URZ ;  /* 0x000381802e2e7890 */ /* 0x000fe2000fffe03f */
[----:B------:R-:W-:Y:S01]  /*1500*/  WARPGROUP.ARRIVE ;  /* 0x00000000000079c5 */ /* 0x000fe20000000000 */
[----:B------:R-:W-:Y:S01]  /*1510*/  ULOP3.LUT UR4, UR47, 0x10000, URZ, 0xfc, !UPT ;  /* 0x000100002f047892 */ /* 0x000fe2000f8efc3f */
[----:B-----5:R-:W-:Y:S01]  /*1520*/  STL [R1+0x2c4], R16 ;  /* 0x0002c41001007387 */ /* 0x020fe20000100800 */
[----:B------:R-:W-:-:S02]  /*1530*/  USHF.R.U32.HI UR46, URZ, 0x4, UR46 ;  /* 0x000000043f2e7899 */ /* 0x000fc4000801162e */
[----:B------:R-:W-:Y:S01]  /*1540*/  ULEA UR6, UR39, UR4, 0xb ;  /* 0x0000000427067291 */ /* 0x000fe2000f8e583f */
[----:B------:R0:W-:Y:S01]  /*1550*/  STL [R1+0x2c0], R3 ;  /* 0x0002c00301007387 */ /* 0x0001e20000100800 */
[----:B------:R-:W-:Y:S01]  /*1560*/  ULOP3.LUT UR5, UR46, 0x3fff, URZ, 0xc0, !UPT ;  /* 0x00003fff2e057892 */ /* 0x000fe2000f8ec03f */
[----:B------:R-:W-:Y:S01]  /*1570*/  UMOV UR9, 0x40000040 ;  /* 0x4000004000097882 */ /* 0x000fe20000000000 */
[----:B------:R-:W-:Y:S02]  /*1580*/  UMOV UR11, 0x40000040 ;  /* 0x40000040000b7882 */ /* 0x000fe40000000000 */
[----:B------:R-:W-:Y:S01]  /*1590*/  ULOP3.LUT UR5, UR5, 0x10000, URZ, 0xfc, !UPT ;  /* 0x0001000005057892 */ /* 0x000fe2000f8efc3f */
[----:B------:R1:W-:Y:S01]  /*15a0*/  STL [R1+0x2bc], R2 ;  /* 0x0002bc0201007387 */ /* 0x0003e20000100800 */
[----:B------:R-:W-:Y:S02]  /*15b0*/  UMOV UR8, UR6 ;  /* 0x0000000600087c82 */ /* 0x000fe40008000000 */
[----:B------:R-:W-:-:S07]  /*15c0*/  ULEA UR7, UR39, UR5, 0xb ;  /* 0x0000000527077291 */ /* 0x000fce000f8e583f */
[----:B------:R-:W-:Y:S02]  /*15d0*/  UMOV UR10, UR7 ;  /* 0x00000007000a7c82 */ /* 0x000fe40008000000 */
[----:B------:R-:W-:Y:S01]  /*15e0*/  HGMMA.64x256x16.F32 R24, gdesc[UR8], RZ, !UPT, gsb0 ;  /* 0x03e00000081879f0 */ /* 0x000fe2000c0008ff */
[----:B------:R-:W-:Y:S01]  /*15f0*/  UIADD3 UR8, UR6, 0x400, URZ ;  /* 0x0000040006087890 */ /* 0x000fe2000fffe03f */
[----:B------:R-:W-:Y:S01]  /*1600*/  UMOV UR9, 0x40000040 ;  /* 0x4000004000097882 */ /* 0x000fe20000000000 */
[----:B------:R-:W-:Y:S02]  /*1610*/  WARPGROUP.DEPBAR.LE gsb0, 0x0 ;  /* 0x00008000000079c5 */ /* 0x000fe40000010000 */
[----:B------:R-:W-:Y:S01]  /*1620*/  STL.64 [R1], R24 ;  /* 0x0000001801007387 */ /* 0x000fe20000100a00 */
[----:B------:R-:W-:Y:S01]  /*1630*/  IMAD.MOV.U32 R235, RZ, RZ, R46 ;  /* 0x000000ffffeb7224 */ /* 0x000fe200078e002e */
[----:B------:R-:W-:Y:S01]  /*1640*/  MOV R232, R49 ;  /* 0x0000003100e87202 */ /* 0x000fe20000000f00 */
[----:B------:R-:W-:Y:S01]  /*1650*/  IMAD.MOV.U32 R234, RZ, RZ, R47 ;  /* 0x000000ffffea7224 */ /* 0x000fe200078e002f */
[----:B------:R-:W-:Y:S01]  /*1660*/  STL.64 [R1+0x8], R26 ;  /* 0x0000081a01007387 */ /* 0x000fe20000100a00 */
        /* <DEDUP_REMOVED lines=65> */
[----:B0-----:R-:W-:Y:S01]  /*1a80*/  MOV R3, R149 ;  /* 0x0000009500037202 */ /* 0x001fe20000000f00 */
[----:B------:R-:W-:Y:S01]  /*1a90*/  IMAD.MOV.U32 R176, RZ, RZ, R92 ;  /* 0x000000ffffb07224 */ /* 0x000fe200078e005c */
[----:B------:R0:W-:Y:S01]  /*1aa0*/  STL.64 [R1+0x50], R44 ;  /* 0x0000502c01007387 */ /* 0x0001e20000100a00 */
[----:B------:R-:W-:-:S02]  /*1ab0*/  IMAD.MOV.U32 R178, RZ, RZ, R94 ;  /* 0x000000ffffb27224 */ /* 0x000fc400078e005e */
[----:B------:R-:W-:Y:S01]  /*1ac0*/  IMAD.MOV.U32 R179, RZ, RZ, R95 ;  /* 0x000000ffffb37224 */ /* 0x000fe200078e005f */
[----:B------:R-:W-:Y:S01]  /*1ad0*/  STL [R1+0x578], R160 ;  /* 0x000578a001007387 */ /* 0x000fe20000100800 */
[----:B------:R-:W-:Y:S02]  /*1ae0*/  IMAD.MOV.U32 R180, RZ, RZ, R96 ;  /* 0x000000ffffb47224 */ /* 0x000fe400078e0060 */
[----:B------:R-:W-:Y:S02]  /*1af0*/  IMAD.MOV.U32 R182, RZ, RZ, R98 ;  /* 0x000000ffffb67224 */ /* 0x000fe400078e0062 */
[----:B------:R-:W-:Y:S02]  /*1b00*/  IMAD.MOV.U32 R183, RZ, RZ, R99 ;  /* 0x000000ffffb77224 */ /* 0x000fe400078e0063 */
[----:B------:R-:W-:Y:S02]  /*1b10*/  IMAD.MOV.U32 R184, RZ, RZ, R100 ;  /* 0x000000ffffb87224 */ /* 0x000fe400078e0064 */
[----:B------:R-:W-:-:S02]  /*1b20*/  IMAD.MOV.U32 R186, RZ, RZ, R102 ;  /* 0x000000ffffba7224 */ /* 0x000fc400078e0066 */
[----:B------:R-:W-:Y:S02]  /*1b30*/  IMAD.MOV.U32 R187, RZ, RZ, R103 ;  /* 0x000000ffffbb7224 */ /* 0x000fe400078e0067 */
        /* <DEDUP_REMOVED lines=23> */
[----:B---3--:R-:W-:Y:S02]  /*1cb0*/  IMAD.MOV.U32 R17, RZ, RZ, R135 ;  /* 0x000000ffff117224 */ /* 0x008fe400078e0087 */
        /* <DEDUP_REMOVED lines=8> */
[----:B--2---:R-:W-:Y:S02]  /*1d40*/  IMAD.MOV.U32 R5, RZ, RZ, R147 ;  /* 0x000000ffff057224 */ /* 0x004fe400078e0093 */
[----:B------:R-:W-:Y:S02]  /*1d50*/  IMAD.MOV.U32 R4, RZ, RZ, R148 ;  /* 0x000000ffff047224 */ /* 0x000fe400078e0094 */
[----:B-1----:R-:W-:-:S02]  /*1d60*/  IMAD.MOV.U32 R2, RZ, RZ, R150 ;  /* 0x000000ffff027224 */ /* 0x002fc400078e0096 */
[----:B------:R-:W-:Y:S02]  /*1d70*/  IMAD.MOV.U32 R0, RZ, RZ, R151 ;  /* 0x000000ffff007224 */ /* 0x000fe400078e0097 */
[----:B0-----:R-:W-:-:S06]  /*1d80*/  WARPGROUP.ARRIVE ;  /* 0x00000000000079c5 */ /* 0x001fcc0000000000 */
[----:B------:R-:W-:Y:S03]  /*1d90*/  HGMMA.64x256x16.F32 R24, gdesc[UR8], RZ, !UPT, gsb0 ;  /* 0x03e00000081879f0 */ /* 0x000fe6000c0008ff */
[----:B------:R-:W-:Y:S02]  /*1da0*/  WARPGROUP.DEPBAR.LE gsb0, 0x0 ;  /* 0x00008000000079c5 */ /* 0x000fe40000010000 */
[----:B------:R-:W-:Y:S04]  /*1db0*/  STL.64 [R1+0x570], R150 ;  /* 0x0005709601007387 */ /* 0x000fe80000100a00 */
        /* <DEDUP_REMOVED lines=20> */
[----:B------:R0:W-:Y:S04]  /*1f00*/  STL.64 [R1+0x4c8], R108 ;  /* 0x0004c86c01007387 */ /* 0x0001e80000100a00 */
[----:B0-----:R-:W2:Y:S04]  /*1f10*/  LDL.LU R108, [R1] ;  /* 0x00000000016c7983 */ /* 0x001ea80000300800 */
[----:B------:R-:W2:Y:S04]  /*1f20*/  LDL.LU R109, [R1+0x4] ;  /* 0x00000400016d7983 */ /* 0x000ea80000300800 */
        /* <DEDUP_REMOVED lines=19> */
[----:B------:R-:W2:Y:S01]  /*2060*/  LDL.LU R129, [R1+0x54] ;  /* 0x0000540001817983 */ /* 0x000ea20000300800 */
        /* <DEDUP_REMOVED lines=21> */
[----:B------:R-:W-:Y:S01]  /*21c0*/  UIADD3 UR8, UR6, 0x2, URZ ;  /* 0x0000000206087890 */ /* 0x000fe2000fffe03f */
[----:B------:R-:W-:Y:S01]  /*21d0*/  IMAD.MOV.U32 R145, RZ, RZ, R220 ;  /* 0x000000ffff917224 */ /* 0x000fe200078e00dc */
[----:B------:R-:W-:Y:S01]  /*21e0*/  UIADD3 UR10, UR7, 0x2, URZ ;  /* 0x00000002070a7890 */ /* 0x000fe2000fffe03f */
[----:B------:R-:W-:Y:S01]  /*21f0*/  IMAD.MOV.U32 R146, RZ, RZ, R219 ;  /* 0x000000ffff927224 */ /* 0x000fe200078e00db */
[----:B------:R-:W-:Y:S01]  /*2200*/  MOV R219, R17 ;  /* 0x0000001100db7202 */ /* 0x000fe20000000f00 */
[----:B------:R-:W-:Y:S01]  /*2210*/  IMAD.MOV.U32 R148, RZ, RZ, R217 ;  /* 0x000000ffff947224 */ /* 0x000fe200078e00d9 */
[----:B------:R-:W-:Y:S01]  /*2220*/  UMOV UR9, 0x40000040 ;  /* 0x4000004000097882 */ /* 0x000fe20000000000 */
[----:B------:R-:W-:Y:S01]  /*2230*/  IMAD.MOV.U32 R149, RZ, RZ, R216 ;  /* 0x000000ffff957224 */ /* 0x000fe200078e00d8 */
[----:B------:R-:W-:Y:S01]  /*2240*/  UMOV UR11, 0x40000040 ;  /* 0x40000040000b7882 */ /* 0x000fe20000000000 */
[----:B------:R-:W-:Y:S01]  /*2250*/  IMAD.MOV.U32 R150, RZ, RZ, R215 ;  /* 0x000000ffff967224 */ /* 0x000fe200078e00d7 */
[----:B------:R-:W-:Y:S01]  /*2260*/  MOV R215, R21 ;  /* 0x0000001500d77202 */ /* 0x000fe20000000f00 */
        /* <DEDUP_REMOVED lines=17> */
[----:B------:R-:W-:-:S06]  /*2380*/  IMAD.MOV.U32 R234, RZ, RZ, R2 ;  /* 0x000000ffffea7224 */ /* 0x000fcc00078e0002 */
[----:B--2---:R-:W-:-:S06]  /*2390*/  WARPGROUP.ARRIVE ;  /* 0x00000000000079c5 */ /* 0x004fcc0000000000 */
[----:B------:R-:W-:Y:S03]  /*23a0*/  HGMMA.64x256x16.F32 R108, gdesc[UR8], R108, gsb0 ;  /* 0x03e00000086c79f0 */ /* 0x000fe6000800086c */
[----:B------:R-:W-:Y:S02]  /*23b0*/  WARPGROUP.DEPBAR.LE gsb0, 0x0 ;  /* 0x00008000000079c5 */ /* 0x000fe40000010000 */
[----:B------:R-:W-:Y:S04]  /*23c0*/  STL.64 [R1], R108 ;  /* 0x0000006c01007387 */ /* 0x000fe80000100a00 */
        /* <DEDUP_REMOVED lines=63> */
[----:B0-----:R-:W2:Y:S04]  /*27c0*/  LDL.LU R160, [R1+0x578] ;  /* 0x0005780001a07983 */ /* 0x001ea80000300800 */
[----:B------:R-:W3:Y:S04]  /*27d0*/  LDL.LU.64 R150, [R1+0x570] ;  /* 0x0005700001967983 */ /* 0x000ee80000300a00 */
        /* <DEDUP_REMOVED lines=20> */
[----:B------:R-:W3:Y:S01]  /*2920*/  LDL.LU.64 R108, [R1+0x4c8] ;  /* 0x0004c800016c7983 */ /* 0x000ee20000300a00 */
[----:B------:R-:W-:Y:S01]  /*2930*/  UIADD3 UR8, UR6, 0x402, URZ ;  /* 0x0000040206087890 */ /* 0x000fe2000fffe03f */
[----:B------:R-:W-:Y:S01]  /*2940*/  UMOV UR9, 0x40000040 ;  /* 0x4000004000097882 */ /* 0x000fe20000000000 */
[----:B---3--:R-:W-:-:S07]  /*2950*/  WARPGROUP.ARRIVE ;  /* 0x00000000000079c5 */ /* 0x008fce0000000000 */
[----:B------:R-:W-:Y:S03]  /*2960*/  HGMMA.64x256x16.F32 R24, gdesc[UR8], R24, gsb0 ;  /* 0x03e00000081879f0 */ /* 0x000fe60008000818 */
        /* <DEDUP_REMOVED lines=65> */
[----:B0-----:R-:W3:Y:S04]  /*2d80*/  LDL.LU.64 R24, [R1] ;  /* 0x0000000001187983 */ /* 0x001ee80000300a00 */
        /* <DEDUP_REMOVED lines=63> */
[----:B------:R-:W-:-:S02]  /*3180*/  UIADD3 UR8, UR6, 0x4, URZ ;  /* 0x0000000406087890 */ /* 0x000fc4000fffe03f */
[----:B------:R-:W-:Y:S01]  /*3190*/  UIADD3 UR10, UR7, 0x4, URZ ;  /* 0x00000004070a7890 */ /* 0x000fe2000fffe03f */
[----:B------:R-:W-:Y:S01]  /*31a0*/  UMOV UR9, 0x40000040 ;  /* 0x4000004000097882 */ /* 0x000fe20000000000 */
[----:B------:R-:W-:Y:S01]  /*31b0*/  UMOV UR11, 0x40000040 ;  /* 0x40000040000b7882 */ /* 0x000fe20000000000 */
[----:B---3--:R-:W-:-:S06]  /*31c0*/  WARPGROUP.ARRIVE ;  /* 0x00000000000079c5 */ /* 0x008fcc0000000000 */
[----:B------:R-:W-:Y:S03]  /*31d0*/  HGMMA.64x256x16.F32 R24, gdesc[UR8], R24, gsb0 ;  /* 0x03e00000081879f0 */ /* 0x000fe60008000818 */
        /* <DEDUP_REMOVED lines=41> */
[----:B------:R0:W-:Y:S01]  /*3470*/  STL.64 [R1+0x50], R44 ;  /* 0x0000502c01007387 */ /* 0x0001e20000100a00 */
[----:B------:R-:W-:Y:S01]  /*3480*/  IMAD.MOV.U32 R208, RZ, RZ, R124 ;  /* 0x000000ffffd07224 */ /* 0x000fe200078e007c */
[----:B------:R-:W-:Y:S01]  /*3490*/  MOV R193, R109 ;  /* 0x0000006d00c17202 */ /* 0x000fe20000000f00 */
[----:B------:R-:W-:Y:S01]  /*34a0*/  IMAD.MOV.U32 R206, RZ, RZ, R122 ;  /* 0x000000ffffce7224 */ /* 0x000fe200078e007a */
[----:B------:R-:W3:Y:S01]  /*34b0*/  LDL.LU.64 R150, [R1+0x4c0] ;  /* 0x0004c00001967983 */ /* 0x000ee20000300a00 */
        /* <DEDUP_REMOVED lines=60> */
[----:B------:R-:W-:-:S02]  /*3880*/  IMAD.MOV.U32 R167, RZ, RZ, R83 ;  /* 0x000000ffffa77224 */ /* 0x000fc400078e0053 */
[----:B------:R-:W-:Y:S01]  /*3890*/  IMAD.MOV.U32 R164, RZ, RZ, R80 ;  /* 0x000000ffffa47224 */ /* 0x000fe200078e0050 */
[----:B------:R-:W3:Y:S01]  /*38a0*/  LDL.LU.64 R118, [R1+0x440] ;  /* 0x0004400001767983 */ /* 0x000ee20000300a00 */
[----:B------:R-:W-:Y:S02]  /*38b0*/  IMAD.MOV.U32 R162, RZ, RZ, R78 ;  /* 0x000000ffffa27224 */ /* 0x000fe400078e004e */
[----:B------:R-:W-:Y:S01]  /*38c0*/  IMAD.MOV.U32 R163, RZ, RZ, R79 ;  /* 0x000000ffffa37224 */ /* 0x000fe200078e004f */
[----:B------:R-:W3:Y:S01]  /*38d0*/  LDL.LU.64 R116, [R1+0x438] ;  /* 0x0004380001747983 */ /* 0x000ee20000300a00 */
[----:B------:R-:W-:Y:S02]  /*38e0*/  IMAD.MOV.U32 R216, RZ, RZ, R76 ;  /* 0x000000ffffd87224 */ /* 0x000fe400078e004c */
        /* <DEDUP_REMOVED lines=58> */
[----:B0-----:R-:W3:Y:S04]  /*3c90*/  LDL.LU.64 R44, [R1+0x318] ;  /* 0x00031800012c7983 */ /* 0x001ee80000300a00 */
        /* <DEDUP_REMOVED lines=11> */
[----:B------:R-:W-:-:S02]  /*3d50*/  UMOV UR9, 0x40000040 ;  /* 0x4000004000097882 */ /* 0x000fc40000000000 */
[----:B--2---:R-:W-:Y:S01]  /*3d60*/  STL [R1+0x2b8], R160 ;  /* 0x0002b8a001007387 */ /* 0x004fe20000100800 */
[----:B---3--:R-:W-:-:S06]  /*3d70*/  WARPGROUP.ARRIVE ;  /* 0x00000000000079c5 */ /* 0x008fcc0000000000 */
        /* <DEDUP_REMOVED lines=64> */
[----:B------:R-:W-:-:S02]  /*4180*/  IMAD.MOV.U32 R145, RZ, RZ, R223 ;  /* 0x000000ffff917224 */ /* 0x000fc400078e00df */
[----:B------:R-:W-:Y:S01]  /*4190*/  IMAD.MOV.U32 R146, RZ, RZ, R222 ;  /* 0x000000ffff927224 */ /* 0x000fe200078e00de */
[----:B------:R-:W-:Y:S01]  /*41a0*/  MOV R222, R17 ;  /* 0x0000001100de7202 */ /* 0x000fe20000000f00 */
[----:B------:R-:W-:Y:S02]  /*41b0*/  IMAD.MOV.U32 R148, RZ, RZ, R220 ;  /* 0x000000ffff947224 */ /* 0x000fe400078e00dc */
[----:B------:R-:W-:Y:S02]  /*41c0*/  IMAD.MOV.U32 R149, RZ, RZ, R219 ;  /* 0x000000ffff957224 */ /* 0x000fe400078e00db */
[----:B------:R-:W-:Y:S01]  /*41d0*/  IMAD.MOV.U32 R150, RZ, RZ, R218 ;  /* 0x000000ffff967224 */ /* 0x000fe200078e00da */
[----:B------:R-:W-:Y:S01]  /*41e0*/  MOV R218, R21 ;  /* 0x0000001500da7202 */ /* 0x000fe20000000f00 */
[----:B------:R-:W-:Y:S02]  /*41f0*/  IMAD.MOV.U32 R160, RZ, RZ, R216 ;  /* 0x000000ffffa07224 */ /* 0x000fe400078e00d8 */
[----:B------:R-:W-:-:S02]  /*4200*/  IMAD.MOV.U32 R130, RZ, RZ, R16 ;  /* 0x000000ffff827224 */ /* 0x000fc400078e0010 */
[----:B------:R-:W-:Y:S01]  /*4210*/  IMAD.MOV.U32 R132, RZ, RZ, R2 ;  /* 0x000000ffff847224 */ /* 0x000fe200078e0002 */
[----:B------:R-:W-:Y:S01]  /*4220*/  UIADD3 UR8, UR6, 0x6, URZ ;  /* 0x0000000606087890 */ /* 0x000fe2000fffe03f */
[----:B------:R-:W-:Y:S01]  /*4230*/  IMAD.MOV.U32 R216, RZ, RZ, R23 ;  /* 0x000000ffffd87224 */ /* 0x000fe200078e0017 */
[----:B------:R-:W-:Y:S01]  /*4240*/  UIADD3 UR10, UR7, 0x6, URZ ;  /* 0x00000006070a7890 */ /* 0x000fe2000fffe03f */
[----:B------:R-:W-:Y:S01]  /*4250*/  IMAD.MOV.U32 R217, RZ, RZ, R22 ;  /* 0x000000ffffd97224 */ /* 0x000fe200078e0016 */
[----:B------:R-:W-:Y:S01]  /*4260*/  UMOV UR9, 0x40000040 ;  /* 0x4000004000097882 */ /* 0x000fe20000000000 */
[----:B------:R-:W-:Y:S01]  /*4270*/  IMAD.MOV.U32 R219, RZ, RZ, R20 ;  /* 0x000000ffffdb7224 */ /* 0x000fe200078e0014 */
[----:B------:R-:W-:Y:S01]  /*4280*/  UMOV UR11, 0x40000040 ;  /* 0x40000040000b7882 */ /* 0x000fe20000000000 */
[----:B------:R-:W-:Y:S01]  /*4290*/  IMAD.MOV.U32 R220, RZ, RZ, R19 ;  /* 0x000000ffffdc7224 */ /* 0x000fe200078e0013 */
[----:B------:R0:W5:Y:S01]  /*42a0*/  LDL.LU R16, [R1+0x2c4] ;  /* 0x0002c40001107983 */ /* 0x0001620000300800 */
[----:B------:R-:W-:-:S02]  /*42b0*/  IMAD.MOV.U32 R221, RZ, RZ, R18 ;  /* 0x000000ffffdd7224 */ /* 0x000fc400078e0012 */
[----:B------:R-:W-:Y:S01]  /*42c0*/  IMAD.MOV.U32 R223, RZ, RZ, R15 ;  /* 0x000000ffffdf7224 */ /* 0x000fe200078e000f */
[----:B------:R0:W5:Y:S01]  /*42d0*/  LDL.LU R3, [R1+0x2c0] ;  /* 0x0002c00001037983 */ /* 0x0001620000300800 */
[----:B------:R-:W-:Y:S02]  /*42e0*/  IMAD.MOV.U32 R224, RZ, RZ, R14 ;  /* 0x000000ffffe07224 */ /* 0x000fe400078e000e */
[----:B------:R-:W-:Y:S01]  /*42f0*/  IMAD.MOV.U32 R225, RZ, RZ, R13 ;  /* 0x000000ffffe17224 */ /* 0x000fe200078e000d */
[----:B------:R0:W5:Y:S01]  /*4300*/  LDL.LU R2, [R1+0x2bc] ;  /* 0x0002bc0001027983 */ /* 0x0001620000300800 */
[----:B------:R-:W-:Y:S02]  /*4310*/  IMAD.MOV.U32 R227, RZ, RZ, R11 ;  /* 0x000000ffffe37224 */ /* 0x000fe400078e000b */
[----:B------:R-:W-:Y:S02]  /*4320*/  IMAD.MOV.U32 R228, RZ, RZ, R10 ;  /* 0x000000ffffe47224 */ /* 0x000fe400078e000a */
[----:B------:R-:W-:-:S02]  /*4330*/  IMAD.MOV.U32 R229, RZ, RZ, R9 ;  /* 0x000000ffffe57224 */ /* 0x000fc400078e0009 */
        /* <DEDUP_REMOVED lines=71> */
[----:B-1----:R0:W5:Y:S04]  /*47b0*/  LDL.LU R160, [R1+0x2b8] ;  /* 0x0002b80001a07983 */ /* 0x0021680000300800 */
[----:B------:R-:W2:Y:S04]  /*47c0*/  LDL.LU.64 R150, [R1+0x2b0] ;  /* 0x0002b00001967983 */ /* 0x000ea80000300a00 */
        /* <DEDUP_REMOVED lines=20> */
[----:B------:R-:W2:Y:S01]  /*4910*/  LDL.LU.64 R108, [R1+0x208] ;  /* 0x00020800016c7983 */ /* 0x000ea20000300a00 */
[----:B------:R-:W-:Y:S01]  /*4920*/  UIADD3 UR8, UR6, 0x406, URZ ;  /* 0x0000040606087890 */ /* 0x000fe2000fffe03f */
[----:B------:R-:W-:Y:S01]  /*4930*/  UMOV UR9, 0x40000040 ;  /* 0x4000004000097882 */ /* 0x000fe20000000000 */
[----:B--2---:R-:W-:-:S07]  /*4940*/  WARPGROUP.ARRIVE ;  /* 0x00000000000079c5 */ /* 0x004fce0000000000 */
[----:B------:R-:W-:Y:S03]  /*4950*/  HGMMA.64x256x16.F32 R24, gdesc[UR8], R24, gsb0 ;  /* 0x03e00000081879f0 */ /* 0x000fe60008000818 */
[----:B------:R-:W-:Y:S02]  /*4960*/  WARPGROUP.DEPBAR.LE gsb0, 0x0 ;  /* 0x00008000000079c5 */ /* 0x000fe40000010000 */
[----:B0-----:R-:W-:Y:S05]  /*4970*/  @!P1 BRA `(.L_x_18) ;  /* 0x0000004000b49947 */ /* 0x001fea0003800000 */
[----:B------:R-:W-:-:S04]  /*4980*/  UIADD3 UR6, UR39, 0x1, URZ ;  /* 0x0000000127067890 */ /* 0x000fc8000fffe03f */
[----:B------:R-:W-:-:S04]  /*4990*/  UISETP.NE.AND UP0, UPT, UR6, 0x7, UPT ;  /* 0x000000070600788c */ /* 0x000fc8000bf05270 */
[----:B------:R-:W-:Y:S02]  /*49a0*/  USEL UR7, URZ, 0x1, UP0 ;  /* 0x000000013f077887 */ /* 0x000fe40008000000 */
[----:B------:R-:W-:Y:S02]  /*49b0*/  USEL UR6, UR6, URZ, UP0 ;  /* 0x0000003f06067287 */ /* 0x000fe40008000000 */
[----:B------:R-:W-:-:S06]  /*49c0*/  ULOP3.LUT UR7, UR38, UR7, URZ, 0x3c, !UPT ;  /* 0x0000000726077292 */ /* 0x000fcc000f8e3c3f */
[----:B------:R-:W-:Y:S01]  /*49d0*/  IMAD.U32 R0, RZ, RZ, UR7 ;  /* 0x00000007ff007e24 */ /* 0x000fe2000f8e00ff */
[----:B------:R-:W-:-:S06]  /*49e0*/  UMOV UR7, UR39 ;  /* 0x0000002700077c82 */ /* 0x000fcc0008000000 */
.L_x_25:
[----:B------:R-:W-:Y:S05]  /*49f0*/  @!P0 BRA `(.L_x_19) ;  /* 0x0000000000048947 */ /* 0x000fea0003800000 */
[----:B------:R-:W-:Y:S01]  /*4a00*/  BPT.TRAP 0x1 ;  /* 0x000000040000795c */ /* 0x000fe20000300000 */
.L_x_19:
[----:B------:R-:W0:Y:S01]  /*4a10*/  S2UR UR8, SR_CgaCtaId ;  /* 0x00000000000879c3 */ /* 0x000e220000008800 */
[----:B------:R-:W-:Y:S01]  /*4a20*/  UMOV UR12, 0x400 ;  /* 0x00000400000c7882 */ /* 0x000fe20000000000 */
[----:B------:R-:W-:Y:S01]  /*4a30*/  SHF.L.U32 R4, R0, 0x1f, RZ ;  /* 0x0000001f00047819 */ /* 0x000fe200000006ff */
[----:B0-----:R-:W-:-:S04]  /*4a40*/  ULEA UR12, UR8, UR12, 0x18 ;  /* 0x0000000c080c7291 */ /* 0x001fc8000f8ec03f */
[----:B------:R-:W-:-:S09]  /*4a50*/  ULEA UR8, UR6, UR12, 0x3 ;  /* 0x0000000c06087291 */ /* 0x000fd2000f8e183f */
[----:B------:R0:W1:Y:S01]  /*4a60*/  SYNCS.PHASECHK.TRANS64.TRYWAIT P1, [UR8], R4 ;  /* 0x00000004ff0075a7 */ /* 0x0000620008020148 */
[----:B------:R-:W-:Y:S05]  /*4a70*/  @!P0 BRA `(.L_x_20) ;  /* 0x0000000000048947 */ /* 0x000fea0003800000 */
[----:B------:R-:W-:Y:S01]  /*4a80*/  BPT.TRAP 0x1 ;  /* 0x000000040000795c */ /* 0x000fe20000300000 */
.L_x_20:
[----:B-1----:R-:W-:Y:S05]  /*4a90*/  @P1 BRA `(.L_x_21) ;  /* 0x0000000000081947 */ /* 0x002fea0003800000 */
[----:B------:R-:W1:Y:S02]  /*4aa0*/  SYNCS.PHASECHK.TRANS64.TRYWAIT P1, [UR8], R4 ;  /* 0x00000004ff0075a7 */ /* 0x000e640008020148 */
[----:B-1----:R-:W-:Y:S05]  /*4ab0*/  @!P1 BRA `(.L_x_22) ;  /* 0x0000016c00c49947 */ /* 0x002fea0003800000 */
.L_x_21:
        /* <DEDUP_REMOVED lines=64> */
[----:B--2---:R-:W2:Y:S04]  /*4ec0*/  LDL.LU.64 R24, [R1] ;  /* 0x0000000001187983 */ /* 0x004ea80000300a00 */
        /* <DEDUP_REMOVED lines=63> */
[----:B------:R-:W-:-:S02]  /*52c0*/  ULEA UR13, UR6, UR4, 0xb ;  /* 0x00000004060d7291 */ /* 0x000fc4000f8e583f */
[----:B------:R-:W-:Y:S01]  /*52d0*/  ULEA UR14, UR6, UR5, 0xb ;  /* 0x00000005060e7291 */ /* 0x000fe2000f8e583f */
[----:B-----5:R-:W-:Y:S01]  /*52e0*/  STL [R1+0x2c8], R16 ;  /* 0x0002c81001007387 */ /* 0x020fe20000100800 */
[----:B------:R-:W-:Y:S01]  /*52f0*/  UMOV UR9, 0x40000040 ;  /* 0x4000004000097882 */ /* 0x000fe20000000000 */
[----:B------:R-:W-:Y:S02]  /*5300*/  UMOV UR11, 0x40000040 ;  /* 0x40000040000b7882 */ /* 0x000fe40000000000 */
[----:B------:R-:W-:Y:S01]  /*5310*/  UMOV UR8, UR13 ;  /* 0x0000000d00087c82 */ /* 0x000fe20008000000 */
[----:B------:R-:W-:Y:S01]  /*5320*/  STL [R1+0x2c4], R3 ;  /* 0x0002c40301007387 */ /* 0x000fe20000100800 */
[----:B------:R-:W-:-:S03]  /*5330*/  UMOV UR10, UR14 ;  /* 0x0000000e000a7c82 */ /* 0x000fc60008000000 */
[----:B------:R3:W-:Y:S04]  /*5340*/  STL [R1+0x2c0], R2 ;  /* 0x0002c00201007387 */ /* 0x0007e80000100800 */
[----:B------:R4:W-:Y:S01]  /*5350*/  STL [R1+0x2bc], R0 ;  /* 0x0002bc0001007387 */ /* 0x0009e20000100800 */
[----:B--2---:R-:W-:-:S06]  /*5360*/  WARPGROUP.ARRIVE ;  /* 0x00000000000079c5 */ /* 0x004fcc0000000000 */
[----:B------:R-:W-:Y:S03]  /*5370*/  HGMMA.64x256x16.F32 R24, gdesc[UR8], R24, gsb0 ;  /* 0x03e00000081879f0 */ /* 0x000fe60008000818 */
[----:B------:R-:W-:Y:S02]  /*5380*/  WARPGROUP.DEPBAR.LE gsb0, 0x0 ;  /* 0x00008000000079c5 */ /* 0x000fe40000010000 */
[----:B------:R-:W-:Y:S01]  /*5390*/  STL.64 [R1], R24 ;  /* 0x0000001801007387 */ /* 0x000fe20000100a00 */
[----:B---3--:R-:W-:Y:S01]  /*53a0*/  IMAD.MOV.U32 R2, RZ, RZ, R150 ;  /* 0x000000ffff027224 */ /* 0x008fe200078e0096 */
[----:B------:R-:W-:Y:S01]  /*53b0*/  MOV R3, R149 ;  /* 0x0000009500037202 */ /* 0x000fe20000000f00 */
[----:B----4-:R-:W-:Y:S01]  /*53c0*/  IMAD.MOV.U32 R0, RZ, RZ, R151 ;  /* 0x000000ffff007224 */ /* 0x010fe200078e0097 */
[----:B------:R-:W-:Y:S01]  /*53d0*/  STL.64 [R1+0x8], R26 ;  /* 0x0000081a01007387 */ /* 0x000fe20000100a00 */
[----:B01----:R-:W-:Y:S01]  /*53e0*/  IMAD.MOV.U32 R4, RZ, RZ, R148 ;  /* 0x000000ffff047224 */ /* 0x003fe200078e0094 */
        /* <DEDUP_REMOVED lines=38> */
[----:B------:R-:W2:Y:S01]  /*5650*/  LDL.LU.64 R150, [R1+0x780] ;  /* 0x0007800001967983 */ /* 0x000ea20000300a00 */
        /* <DEDUP_REMOVED lines=80> */
[----:B------:R-:W-:-:S02]  /*5b60*/  IMAD.MOV.U32 R219, RZ, RZ, R62 ;  /* 0x000000ffffdb7224 */ /* 0x000fc400078e003e */
[----:B------:R-:W-:Y:S01]  /*5b70*/  IMAD.MOV.U32 R221, RZ, RZ, R60 ;  /* 0x000000ffffdd7224 */ /* 0x000fe200078e003c */
[----:B------:R-:W2:Y:S01]  /*5b80*/  LDL.LU.64 R108, [R1+0x6d8] ;  /* 0x0006d800016c7983 */ /* 0x000ea20000300a00 */
[----:B------:R-:W-:Y:S02]  /*5b90*/  IMAD.MOV.U32 R220, RZ, RZ, R61 ;  /* 0x000000ffffdc7224 */ /* 0x000fe400078e003d */
[----:B------:R-:W-:Y:S01]  /*5ba0*/  IMAD.MOV.U32 R223, RZ, RZ, R58 ;  /* 0x000000ffffdf7224 */ /* 0x000fe200078e003a */
[----:B------:R-:W2:Y:S01]  /*5bb0*/  LDL.LU.64 R106, [R1+0x6d0] ;  /* 0x0006d000016a7983 */ /* 0x000ea20000300a00 */
[----:B------:R-:W-:Y:S02]  /*5bc0*/  IMAD.MOV.U32 R225, RZ, RZ, R56 ;  /* 0x000000ffffe17224 */ /* 0x000fe400078e0038 */
        /* <DEDUP_REMOVED lines=11> */
[----:B------:R-:W-:-:S03]  /*5c80*/  IMAD.MOV.U32 R235, RZ, RZ, R46 ;  /* 0x000000ffffeb7224 */ /* 0x000fc600078e002e */
        /* <DEDUP_REMOVED lines=26> */
[----:B0-----:R-:W2:Y:S04]  /*5e30*/  LDL.LU.64 R44, [R1+0x5d8] ;  /* 0x0005d800012c7983 */ /* 0x001ea80000300a00 */
        /* <DEDUP_REMOVED lines=11> */
[----:B------:R-:W-:-:S02]  /*5ef0*/  UMOV UR9, 0x40000040 ;  /* 0x4000004000097882 */ /* 0x000fc40000000000 */
[----:B------:R-:W-:Y:S01]  /*5f00*/  STL [R1+0x580], R160 ;  /* 0x000580a001007387 */ /* 0x000fe20000100800 */
[----:B--2---:R-:W-:-:S06]  /*5f10*/  WARPGROUP.ARRIVE ;  /* 0x00000000000079c5 */ /* 0x004fcc0000000000 */
        /* <DEDUP_REMOVED lines=91> */
[----:B------:R-:W-:Y:S01]  /*64d0*/  IMAD.MOV.U32 R234, RZ, RZ, R2 ;  /* 0x000000ffffea7224 */ /* 0x000fe200078e0002 */
[----:B------:R-:W-:Y:S02]  /*64e0*/  UIADD3 UR8, UR13, 0x2, URZ ;  /* 0x000000020d087890 */ /* 0x000fe4000fffe03f */
[----:B------:R-:W-:Y:S01]  /*64f0*/  UIADD3 UR10, UR14, 0x2, URZ ;  /* 0x000000020e0a7890 */ /* 0x000fe2000fffe03f */
[----:B------:R-:W-:Y:S01]  /*6500*/  UMOV UR9, 0x40000040 ;  /* 0x4000004000097882 */ /* 0x000fe20000000000 */
[----:B------:R-:W-:Y:S01]  /*6510*/  UMOV UR11, 0x40000040 ;  /* 0x40000040000b7882 */ /* 0x000fe20000000000 */
        /* <DEDUP_REMOVED lines=236> */
[----:B------:R-:W-:Y:S01]  /*73e0*/  STL.64 [R1+0x30], R36 ;  /* 0x0000302401007387 */ /* 0x000fe20000100a00 */
[----:B------:R-:W-:-:S03]  /*73f0*/  MOV R5, R150 ;  /* 0x0000009600057202 */ /* 0x000fc60000000f00 */
[----:B------:R-:W-:Y:S01]  /*7400*/  STL.64 [R1+0x38], R38 ;  /* 0x0000382601007387 */ /* 0x000fe20000100a00 */
[----:B------:R-:W-:-:S03]  /*7410*/  IMAD.MOV.U32 R4, RZ, RZ, R151 ;  /* 0x000000ffff047224 */ /* 0x000fc600078e0097 */
[----:B------:R-:W-:Y:S01]  /*7420*/  STL.64 [R1+0x40], R40 ;  /* 0x0000402801007387 */ /* 0x000fe20000100a00 */
[----:B------:R-:W-:-:S03]  /*7430*/  IMAD.MOV.U32 R7, RZ, RZ, R148 ;  /* 0x000000ffff077224 */ /* 0x000fc600078e0094 */
[----:B------:R-:W-:Y:S01]  /*7440*/  STL.64 [R1+0x48], R42 ;  /* 0x0000482a01007387 */ /* 0x000fe20000100a00 */
[----:B------:R-:W-:Y:S01]  /*7450*/  IMAD.MOV.U32 R6, RZ, RZ, R149 ;  /* 0x000000ffff067224 */ /* 0x000fe200078e0095 */
[----:B------:R-:W-:Y:S02]  /*7460*/  MOV R8, R147 ;  /* 0x0000009300087202 */ /* 0x000fe40000000f00 */
[----:B------:R0:W-:Y:S01]  /*7470*/  STL.64 [R1+0x50], R44 ;  /* 0x0000502c01007387 */ /* 0x0001e20000100a00 */
[----:B------:R-:W-:Y:S01]  /*7480*/  IMAD.MOV.U32 R9, RZ, RZ, R146 ;  /* 0x000000ffff097224 */ /* 0x000fe200078e0092 */
[----:B------:R-:W-:Y:S02]  /*7490*/  MOV R11, R144 ;  /* 0x00000090000b7202 */ /* 0x000fe40000000f00 */
[----:B------:R-:W3:Y:S01]  /*74a0*/  LDL.LU.64 R150, [R1+0x4c8] ;  /* 0x0004c80001967983 */ /* 0x000ee20000300a00 */
[----:B------:R-:W-:-:S03]  /*74b0*/  IMAD.MOV.U32 R10, RZ, RZ, R145 ;  /* 0x000000ffff0a7224 */ /* 0x000fc600078e0091 */
[----:B------:R-:W3:Y:S01]  /*74c0*/  LDL.LU.64 R148, [R1+0x4c0] ;  /* 0x0004c00001947983 */ /* 0x000ee20000300a00 */
[----:B------:R-:W-:Y:S01]  /*74d0*/  IMAD.MOV.U32 R13, RZ, RZ, R142 ;  /* 0x000000ffff0d7224 */ /* 0x000fe200078e008e */
[----:B------:R-:W-:Y:S01]  /*74e0*/  MOV R14, R141 ;  /* 0x0000008d000e7202 */ /* 0x000fe20000000f00 */
[----:B------:R-:W-:Y:S01]  /*74f0*/  IMAD.MOV.U32 R12, RZ, RZ, R143 ;  /* 0x000000ffff0c7224 */ /* 0x000fe200078e008f */
[----:B------:R-:W3:Y:S01]  /*7500*/  LDL.LU.64 R146, [R1+0x4b8] ;  /* 0x0004b80001927983 */ /* 0x000ee20000300a00 */
        /* <DEDUP_REMOVED lines=140> */
[----:B------:R-:W-:Y:S02]  /*7dd0*/  IMAD.MOV.U32 R16, RZ, RZ, R46 ;  /* 0x000000ffff107224 */ /* 0x000fe400078e002e */
[----:B------:R-:W-:Y:S01]  /*7de0*/  IMAD.MOV.U32 R3, RZ, RZ, R47 ;  /* 0x000000ffff037224 */ /* 0x000fe200078e002f */
        /* <DEDUP_REMOVED lines=108> */
[----:B------:R-:W-:Y:S01]  /*84b0*/  IMAD.MOV.U32 R229, RZ, RZ, R10 ;  /* 0x000000ffffe57224 */ /* 0x000fe200078e000a */
[----:B------:R0:W5:Y:S01]  /*84c0*/  LDL.LU R0, [R1+0x2bc] ;  /* 0x0002bc0001007983 */ /* 0x0001620000300800 */
[----:B------:R-:W-:-:S02]  /*84d0*/  IMAD.MOV.U32 R230, RZ, RZ, R9 ;  /* 0x000000ffffe67224 */ /* 0x000fc400078e0009 */
        /* <DEDUP_REMOVED lines=99> */
[----:B------:R-:W-:Y:S01]  /*8b10*/  BPT.TRAP 0x1 ;  /* 0x000000040000795c */ /* 0x000fe20000300000 */
.L_x_23:
[----:B------:R-:W-:Y:S02]  /*8b20*/  UISETP.GT.U32.AND UP0, UPT, UR40, 0x1, UPT ;  /* 0x000000012800788c */ /* 0x000fe4000bf04070 */
[----:B------:R-:W-:-:S04]  /*8b30*/  ULEA UR12, UR7, UR12, 0x3 ;  /* 0x0000000c070c7291 */ /* 0x000fc8000f8e183f */
[----:B------:R-:W-:Y:S01]  /*8b40*/  UIADD3 UR12, UR12, 0x38, URZ ;  /* 0x000000380c0c7890 */ /* 0x000fe2000fffe03f */
[----:B------:R-:W-:-:S03]  /*8b50*/  PLOP3.LUT P1, PT, PT, PT, UP0, 0x80, 0x0 ;  /* 0x000000000000781c */ /* 0x000fc60003f2f008 */
[----:B------:R-:W-:-:S09]  /*8b60*/  UPRMT UR12, URZ, 0x654, UR12 ;  /* 0x000006543f0c7896 */ /* 0x000fd2000800000c */
[----:B------:R-:W-:Y:S01]  /*8b70*/  SYNCS.ARRIVE.TRANS64.RED.A1T0 RZ, [UR12], RZ ;  /* 0x000000ffffff79a7 */ /* 0x000fe2000810040c */
[----:B------:R-:W-:Y:S05]  /*8b80*/  @P1 BRA `(.L_x_24) ;  /* 0x0000000000041947 */ /* 0x000fea0003800000 */
[----:B------:R-:W-:Y:S01]  /*8b90*/  BPT.TRAP 0x1 ;  /* 0x000000040000795c */ /* 0x000fe20000300000 */
.L_x_24:
[----:B------:R-:W-:Y:S01]  /*8ba0*/  UIADD3 UR6, UR6, 0x1, URZ ;  /* 0x0000000106067890 */ /* 0x000fe2000fffe03f */
[C---:B-----5:R-:W-:Y:S01]  /*8bb0*/  ISETP.GT.AND P1, PT, R3.reuse, 0x1, PT ;  /* 0x000000010300780c */ /* 0x060fe20003f24270 */
[----:B------:R-:W-:Y:S01]  /*8bc0*/  UIADD3 UR7, UR7, 0x1, URZ ;  /* 0x0000000107077890 */ /* 0x000fe2000fffe03f */
[----:B------:R-:W-:Y:S01]  /*8bd0*/  VIADD R3, R3, 0xffffffff ;  /* 0xffffffff03037836 */ /* 0x000fe20000000000 */
[----:B------:R-:W-:Y:S02]  /*8be0*/  UISETP.NE.AND UP0, UPT, UR6, 0x7, UPT ;  /* 0x000000070600788c */ /* 0x000fe4000bf05270 */
[----:B------:R-:W-:Y:S02]  /*8bf0*/  UISETP.NE.AND UP1, UPT, UR7, 0x7, UPT ;  /* 0x000000070700788c */ /* 0x000fe4000bf25270 */
[----:B------:R-:W-:Y:S02]  /*8c00*/  USEL UR8, URZ, 0x1, UP0 ;  /* 0x000000013f087887 */ /* 0x000fe40008000000 */
[----:B------:R-:W-:-:S02]  /*8c10*/  USEL UR6, UR6, URZ, UP0 ;  /* 0x0000003f06067287 */ /* 0x000fc40008000000 */
[----:B------:R-:W-:Y:S02]  /*8c20*/  USEL UR7, UR7, URZ, UP1 ;  /* 0x0000003f07077287 */ /* 0x000fe40008800000 */
[----:B------:R-:W-:Y:S01]  /*8c30*/  LOP3.LUT R0, R0, UR8, RZ, 0x3c, !PT ;  /* 0x0000000800007c12 */ /* 0x000fe2000f8e3cff */
[----:B------:R-:W-:Y:S09]  /*8c40*/  @P1 BRA `(.L_x_25) ;  /* 0xffffffbc00681947 */ /* 0x000ff2000383ffff */
.L_x_18:
[----:B------:R-:W0:Y:S02]  /*8c50*/  LDC R0, c[0x0][0x28c] ;  /* 0x0000a300ff007b82 */ /* 0x000e240000000800 */
[----:B0-----:R-:W-:-:S13]  /*8c60*/  ISETP.GE.AND P1, PT, R0, 0x1, PT ;  /* 0x000000010000780c */ /* 0x001fda0003f26270 */
[----:B------:R-:W-:Y:S05]  /*8c70*/  @!P1 BRA `(.L_x_26) ;  /* 0x0000000000549947 */ /* 0x000fea0003800000 */
[----:B------:R-:W-:Y:S05]  /*8c80*/  @!P0 BRA `(.L_x_27) ;  /* 0x0000000000048947 */ /* 0x000fea0003800000 */
[----:B------:R-:W-:Y:S01]  /*8c90*/  BPT.TRAP 0x1 ;  /* 0x000000040000795c */ /* 0x000fe20000300000 */
.L_x_27:
[----:B------:R-:W-:Y:S01]  /*8ca0*/  UISETP.LT.AND UP0, UPT, UR44, 0x1, UPT ;  /* 0x000000012c00788c */ /* 0x000fe2000bf01270 */
[----:B------:R-:W0:Y:S03]  /*8cb0*/  S2UR UR7, SR_CgaCtaId ;  /* 0x00000000000779c3 */ /* 0x000e260000008800 */
[----:B------:R-:W-:Y:S02]  /*8cc0*/  USEL UR6, UR44, 0x1, UP0 ;  /* 0x000000012c067887 */ /* 0x000fe40008000000 */
[----:B------:R-:W-:Y:S02]  /*8cd0*/  UISETP.GT.U32.AND UP0, UPT, UR40, 0x1, UPT ;  /* 0x000000012800788c */ /* 0x000fe4000bf04070 */
[----:B------:R-:W-:-:S04]  /*8ce0*/  UIADD3 UR6, UR39, UR44, -UR6 ;  /* 0x0000002c27067290 */ /* 0x000fc8000fffe806 */
[----:B------:R-:W-:Y:S01]  /*8cf0*/  UIMAD.WIDE.U32 UR4, UR6, 0x24924925, URZ ;  /* 0x24924925060478a5 */ /* 0x000fe2000f8e003f */
[----:B------:R-:W-:-:S03]  /*8d00*/  PLOP3.LUT P0, PT, PT, PT, UP0, 0x80, 0x0 ;  /* 0x000000000000781c */ /* 0x000fc60003f0f008 */
[----:B------:R-:W-:-:S04]  /*8d10*/  UIADD3 UR4, UR6, -UR5, URZ ;  /* 0x8000000506047290 */ /* 0x000fc8000fffe03f */
[----:B------:R-:W-:-:S03]  /*8d20*/  ULEA.HI UR4, UR4, UR5, URZ, 0x1f ;  /* 0x0000000504047291 */ /* 0x000fc6000f8ff83f */
[----:B------:R-:W-:Y:S01]  /*8d30*/  UMOV UR5, 0x400 ;  /* 0x0000040000057882 */ /* 0x000fe20000000000 */
[----:B------:R-:W-:Y:S02]  /*8d40*/  USHF.R.U32.HI UR4, URZ, 0x2, UR4 ;  /* 0x000000023f047899 */ /* 0x000fe40008011604 */
[----:B0-----:R-:W-:Y:S02]  /*8d50*/  ULEA UR5, UR7, UR5, 0x18 ;  /* 0x0000000507057291 */ /* 0x001fe4000f8ec03f */
[----:B------:R-:W-:-:S04]  /*8d60*/  UIMAD UR4, UR4, -0x7, UR6 ;  /* 0xfffffff9040478a4 */ /* 0x000fc8000f8e0206 */
[----:B------:R-:W-:-:S04]  /*8d70*/  ULEA UR4, UR4, UR5, 0x3 ;  /* 0x0000000504047291 */ /* 0x000fc8000f8e183f */
[----:B------:R-:W-:-:S04]  /*8d80*/  UIADD3 UR4, UR4, 0x38, URZ ;  /* 0x0000003804047890 */ /* 0x000fc8000fffe03f */
[----:B------:R-:W-:-:S09]  /*8d90*/  UPRMT UR4, URZ, 0x654, UR4 ;  /* 0x000006543f047896 */ /* 0x000fd20008000004 */
[----:B------:R-:W-:Y:S01]  /*8da0*/  SYNCS.ARRIVE.TRANS64.RED.A1T0 RZ, [UR4], RZ ;  /* 0x000000ffffff79a7 */ /* 0x000fe20008100404 */
[----:B------:R-:W-:Y:S05]  /*8db0*/  @P0 BRA `(.L_x_26) ;  /* 0x0000000000040947 */ /* 0x000fea0003800000 */
[----:B------:R-:W-:Y:S01]  /*8dc0*/  BPT.TRAP 0x1 ;  /* 0x000000040000795c */ /* 0x000fe20000300000 */
.L_x_26:
[----:B------:R-:W0:Y:S01]  /*8dd0*/  S2R R8, SR_TID.X ;  /* 0x0000000000087919 */ /* 0x000e220000002100 */
[----:B------:R-:W-:Y:S01]  /*8de0*/  IMAD.MOV.U32 R19, RZ, RZ, 0x6540 ;  /* 0x00006540ff137424 */ /* 0x000fe200078e00ff */
[----:B-----5:R-:W-:Y:S01]  /*8df0*/  LOP3.LUT R4, R160, 0x1, RZ, 0xc0, !PT ;  /* 0x00000001a0047812 */ /* 0x020fe200078ec0ff */
[----:B------:R-:W-:Y:S01]  /*8e00*/  USHF.R.S32.HI UR10, URZ, 0x1f, UR43 ;  /* 0x0000001f3f0a7899 */ /* 0x000fe2000801142b */
[----:B------:R-:W-:Y:S02]  /*8e10*/  ULDC.64 UR8, c[0x0][0x5d0] ;  /* 0x0001740000087ab9 */ /* 0x000fe40000000a00 */
[----:B------:R-:W-:Y:S01]  /*8e20*/  SHF.L.U32 R3, R4, 0x6, RZ ;  /* 0x0000000604037819 */ /* 0x000fe200000006ff */
[----:B------:R-:W-:Y:S02]  /*8e30*/  UIMAD UR4, UR10, UR8, URZ ;  /* 0x000000080a0472a4 */ /* 0x000fe4000f8e023f */
[----:B------:R-:W-:Y:S01]  /*8e40*/  MOV R6, UR8 ;  /* 0x0000000800067c02 */ /* 0x000fe20008000f00 */
[----:B------:R-:W-:Y:S01]  /*8e50*/  UIMAD.WIDE UR6, UR41, 0x100, URZ ;  /* 0x00000100290678a5 */ /* 0x000fe2000f8e023f */
[----:B------:R-:W-:Y:S01]  /*8e60*/  ULDC UR8, c[0x0][0x288] ;  /* 0x0000a20000087ab9 */ /* 0x000fe20000000800 */
[----:B------:R-:W-:-:S02]  /*8e70*/  UIMAD UR4, UR43, UR9, UR4 ;  /* 0x000000092b0472a4 */ /* 0x000fc4000f8e0204 */
[----:B------:R-:W-:Y:S01]  /*8e80*/  USHF.L.U32 UR41, UR41, 0x8, URZ ;  /* 0x0000000829297899 */ /* 0x000fe2000800063f */
[----:B------:R-:W-:Y:S01]  /*8e90*/  ULDC UR9, c[0x0][0x284] ;  /* 0x0000a10000097ab9 */ /* 0x000fe20000000800 */
[----:B------:R-:W-:Y:S01]  /*8ea0*/  UIADD3 UR39, UR44, UR39, URZ ;  /* 0x000000272c277290 */ /* 0x000fe2000fffe03f */
[----:B------:R-:W-:Y:S01]  /*8eb0*/  IMAD.U32 R17, RZ, RZ, UR9 ;  /* 0x00000009ff117e24 */ /* 0x000fe2000f8e00ff */
[----:B------:R-:W-:Y:S02]  /*8ec0*/  UISETP.GE.U32.AND UP1, UPT, UR44, 0x7, UPT ;  /* 0x000000072c00788c */ /* 0x000fe4000bf26070 */
[----:B------:R-:W-:-:S04]  /*8ed0*/  UISETP.GT.U32.AND UP0, UPT, UR39, 0x6, UPT ;  /* 0x000000062700788c */ /* 0x000fc8000bf04070 */
[----:B------:R-:W-:Y:S01]  /*8ee0*/  UISETP.LT.U32.AND UP0, UPT, UR44, 0x7, UP0 ;  /* 0x000000072c00788c */ /* 0x000fe20008701070 */
[C---:B0-----:R-:W-:Y:S01]  /*8ef0*/  IMAD.SHL.U32 R18, R8.reuse, 0x2, RZ ;  /* 0x0000000208127824 */ /* 0x041fe200078e00ff */
[----:B------:R-:W-:Y:S02]  /*8f00*/  SHF.R.U32.HI R0, RZ, 0x2, R8 ;  /* 0x00000002ff007819 */ /* 0x000fe40000011608 */
[----:B------:R-:W-:Y:S02]  /*8f10*/  LOP3.LUT R5, R8, 0x60, RZ, 0xc0, !PT ;  /* 0x0000006008057812 */ /* 0x000fe400078ec0ff */
[----:B------:R-:W-:Y:S02]  /*8f20*/  LOP3.LUT R18, R18, 0x6, RZ, 0xc0, !PT ;  /* 0x0000000612127812 */ /* 0x000fe400078ec0ff */
[----:B------:R-:W-:Y:S02]  /*8f30*/  LOP3.LUT R0, R0, 0x7, RZ, 0xc0, !PT ;  /* 0x0000000700007812 */ /* 0x000fe400078ec0ff */
[----:B------:R-:W-:Y:S01]  /*8f40*/  PRMT R18, R18, R19, UR42 ;  /* 0x0000002a12127e16 */ /* 0x000fe20008000013 */
[----:B------:R-:W-:Y:S01]  /*8f50*/  USHF.L.U32 UR42, UR42, 0x8, URZ ;  /* 0x000000082a2a7899 */ /* 0x000fe2000800063f */
[----:B------:R-:W-:-:S02]  /*8f60*/  SHF.R.U32.HI R5, RZ, 0x1, R5 ;  /* 0x00000001ff057819 */ /* 0x000fc40000011605 */
[----:B------:R-:W-:Y:S01]  /*8f70*/  LOP3.LUT R3, R3, 0x40, R0, 0xe2, !PT ;  /* 0x0000004003037812 */ /* 0x000fe200078ee200 */
[----:B------:R-:W-:Y:S01]  /*8f80*/  UISETP.GE.AND UP2, UPT, UR42, UR8, UPT ;  /* 0x000000082a00728c */ /* 0x000fe2000bf46270 */
[----:B------:R-:W-:Y:S02]  /*8f90*/  SHF.R.S32.HI R19, RZ, 0x1f, R18 ;  /* 0x0000001fff137819 */ /* 0x000fe40000011412 */
[----:B------:R-:W-:Y:S01]  /*8fa0*/  IADD3 R0, RZ, -R5, -R0 ;  /* 0x80000005ff007210 */ /* 0x000fe20007ffe800 */
[----:B------:R-:W-:Y:S01]  /*8fb0*/  UISETP.GE.OR UP2, UPT, UR41, UR9, UP2 ;  /* 0x000000092900728c */ /* 0x000fe20009746670 */
[----:B------:R-:W-:Y:S01]  /*8fc0*/  LOP3.LUT R3, R3, UR6, R5, 0xfe, !PT ;  /* 0x0000000603037c12 */ /* 0x000fe2000f8efe05 */
[----:B------:R-:W-:-:S04]  /*8fd0*/  IMAD.WIDE.U32 R6, R6, UR43, R18 ;  /* 0x0000002b06067c25 */ /* 0x000fc8000f8e0012 */
[----:B------:R-:W-:Y:S01]  /*8fe0*/  IMAD R0, R4, -0x40, R0 ;  /* 0xffffffc004007824 */ /* 0x000fe200078e0200 */
[----:B------:R-:W-:Y:S01]  /*8ff0*/  MOV R4, 0xfffffffe ;  /* 0xfffffffe00047802 */ /* 0x000fe20000000f00 */
[----:B------:R-:W-:Y:S01]  /*9000*/  VIADD R7, R7, UR4 ;  /* 0x0000000407077c36 */ /* 0x000fe20008000000 */
[----:B------:R-:W-:Y:S01]  /*9010*/  UIMAD.WIDE.U32 UR4, UR39, 0x24924925, URZ ;  /* 0x24924925270478a5 */ /* 0x000fe2000f8e003f */
[----:B------:R-:W-:Y:S02]  /*9020*/  PLOP3.LUT P0, PT, PT, PT, UP2, 0x80, 0x0 ;  /* 0x000000000000781c */ /* 0x000fe40003f0f028 */
[----:B------:R-:W-:Y:S01]  /*9030*/  IADD3 R17, R17, -UR41, R0 ;  /* 0x8000002911117c10 */ /* 0x000fe2000fffe000 */
[----:B------:R-:W-:Y:S01]  /*9040*/  UIADD3 UR4, UR39, -UR5, URZ ;  /* 0x8000000527047290 */ /* 0x000fe2000fffe03f */
[----:B------:R-:W-:Y:S01]  /*9050*/  LOP3.LUT R0, R8, 0x3, RZ, 0xc0, !PT ;  /* 0x0000000308007812 */ /* 0x000fe200078ec0ff */
[----:B------:R-:W-:Y:S02]  /*9060*/  UMOV UR41, 0xffffffff ;  /* 0xffffffff00297882 */ /* 0x000fe40000000000 */
[----:B------:R-:W-:-:S02]  /*9070*/  ULEA.HI UR4, UR4, UR5, URZ, 0x1f ;  /* 0x0000000504047291 */ /* 0x000fc4000f8ff83f */
[----:B------:R-:W-:Y:S01]  /*9080*/  IMAD R0, R0, R4, UR8 ;  /* 0x0000000800007e24 */ /* 0x000fe2000f8e0204 */
[----:B------:R-:W-:Y:S02]  /*9090*/  USEL UR8, URZ, 0x1, !UP0 ;  /* 0x000000013f087887 */ /* 0x000fe4000c000000 */
[----:B------:R-:W-:Y:S01]  /*90a0*/  USHF.R.U32.HI UR4, URZ, 0x2, UR4 ;  /* 0x000000023f047899 */ /* 0x000fe20008011604 */
[----:B------:R-:W-:Y:S01]  /*90b0*/  VIADD R0, R0, -UR42 ;  /* 0x8000002a00007c36 */ /* 0x000fe20008000000 */
[----:B------:R-:W-:Y:S02]  /*90c0*/  ULOP3.LUT UR38, UR38, UR8, URZ, 0x3c, !UPT ;  /* 0x0000000826267292 */ /* 0x000fe4000f8e3c3f */
[----:B------:R-:W-:Y:S02]  /*90d0*/  UIMAD UR39, UR4, -0x7, UR39 ;  /* 0xfffffff9042778a4 */ /* 0x000fe4000f8e0227 */
[----:B------:R-:W-:Y:S01]  /*90e0*/  @UP1 ULOP3.LUT UR38, UR38, 0x1, UR4, 0x78, !UPT ;  /* 0x0000000126261892 */ /* 0x000fe2000f8e7804 */
[----:B------:R-:W-:Y:S11]  /*90f0*/  @P0 BRA `(.L_x_28) ;  /* 0x0000010400d80947 */ /* 0x000ff60003800000 */
[----:B------:R-:W-:Y:S01]  /*9100*/  FSETP.NEU.AND P0, PT, R16, RZ, PT ;  /* 0x000000ff1000720b */ /* 0x000fe20003f0d000 */
[----:B------:R-:W-:Y:S01]  /*9110*/  ULDC.64 UR8, c[0x0][0x5c8] ;  /* 0x0001720000087ab9 */ /* 0x000fe20000000a00 */
[----:B------:R-:W-:Y:S01]  /*9120*/  ISETP.GT.AND P3, PT, R17, RZ, PT ;  /* 0x000000ff1100720c */ /* 0x000fe20003f64270 */
[----:B------:R-:W-:Y:S01]  /*9130*/  UIMAD UR4, UR7, UR8, URZ ;  /* 0x00000008070472a4 */ /* 0x000fe2000f8e023f */
[----:B------:R-:W-:Y:S01]  /*9140*/  IMAD.U32 R10, RZ, RZ, UR9 ;  /* 0x00000009ff0a7e24 */ /* 0x000fe2000f8e00ff */
[----:B------:R-:W-:Y:S01]  /*9150*/  BSSY B0, `(.L_x_28) ;  /* 0x0001070000007945 */ /* 0x000fe20003800000 */
[----:B------:R-:W-:Y:S01]  /*9160*/  IMAD.WIDE.U32 R6, R3, UR8, R6 ;  /* 0x0000000803067c25 */ /* 0x000fe2000f8e0006 */
[----:B------:R-:W-:-:S03]  /*9170*/  ISETP.GT.AND P1, PT, R0, RZ, P3 ;  /* 0x000000ff0000720c */ /* 0x000fc60001f24270 */
[----:B------:R-:W-:-:S05]  /*9180*/  IMAD R10, R3, R10, UR4 ;  /* 0x00000004030a7e24 */ /* 0x000fca000f8e020a */
[----:B------:R-:W-:Y:S01]  /*9190*/  IADD3 R10, R7, R10, RZ ;  /* 0x0000000a070a7210 */ /* 0x000fe20007ffe0ff */
[----:B------:R-:W-:Y:S06]  /*91a0*/  @!P0 BRA `(.L_x_29) ;  /* 0x000000b800108947 */ /* 0x000fec0003800000 */
[----:B------:R-:W0:Y:S01]  /*91b0*/  LDC.64 R22, c[0x0][0x5b8] ;  /* 0x00016e00ff167b82 */ /* 0x000e220000000a00 */
[----:B------:R-:W2:Y:S01]  /*91c0*/  LDL.LU R11, [R1] ;  /* 0x00000000010b7983 */ /* 0x000ea20000300800 */
[----:B------:R-:W-:-:S06]  /*91d0*/  ULDC.64 UR4, c[0x0][0x5c0] ;  /* 0x0001700000047ab9 */ /* 0x000fcc0000000a00 */
[----:B------:R-:W1:Y:S08]  /*91e0*/  LDC.64 R14, c[0x0][0x5b0] ;  /* 0x00016c00ff0e7b82 */ /* 0x000e700000000a00 */
[----:B------:R-:W3:Y:S01]  /*91f0*/  LDC.64 R12, c[0x0][0x5a8] ;  /* 0x00016a00ff0c7b82 */ /* 0x000ee20000000a00 */
[C---:B0-----:R-:W-:Y:S02]  /*9200*/  IMAD R157, R22.reuse, UR10, RZ ;  /* 0x0000000a169d7c24 */ /* 0x041fe4000f8e02ff */
[----:B------:R-:W-:-:S04]  /*9210*/  IMAD.WIDE.U32 R152, R22, UR43, R18 ;  /* 0x0000002b16987c25 */ /* 0x000fc8000f8e0012 */
[----:B------:R-:W-:Y:S02]  /*9220*/  IMAD R157, R23, UR43, R157 ;  /* 0x0000002b179d7c24 */ /* 0x000fe4000f8e029d */
[----:B-1----:R-:W-:Y:S02]  /*9230*/  IMAD R156, R14, UR7, RZ ;  /* 0x000000070e9c7c24 */ /* 0x002fe4000f8e02ff */
[----:B------:R-:W-:Y:S02]  /*9240*/  IMAD.IADD R21, R153, 0x1, R157 ;  /* 0x0000000199157824 */ /* 0x000fe400078e029d */
[----:B------:R-:W-:Y:S02]  /*9250*/  IMAD.MOV.U32 R20, RZ, RZ, R152 ;  /* 0x000000ffff147224 */ /* 0x000fe400078e0098 */
[C---:B------:R-:W-:Y:S02]  /*9260*/  IMAD R156, R3.reuse, R15, R156 ;  /* 0x0000000f039c7224 */ /* 0x040fe400078e029c */
[----:B------:R-:W-:-:S05]  /*9270*/  IMAD.WIDE.U32 R4, R3, R14, R20 ;  /* 0x0000000e03047225 */ /* 0x000fca00078e0014 */
[----:B------:R-:W-:Y:S02]  /*9280*/  IADD3 R5, R5, R156, RZ ;  /* 0x0000009c05057210 */ /* 0x000fe40007ffe0ff */
[----:B---3--:R-:W-:-:S04]  /*9290*/  LEA R8, P0, R4, R12, 0x1 ;  /* 0x0000000c04087211 */ /* 0x008fc800078008ff */
[----:B------:R-:W-:-:S05]  /*92a0*/  LEA.HI.X R9, R4, R13, R5, 0x1, P0 ;  /* 0x0000000d04097211 */ /* 0x000fca00000f0c05 */
[----:B------:R-:W3:Y:S01]  /*92b0*/  @P1 LDG.E.LTC128B.U16 R23, desc[UR36][R8.64] ;  /* 0x0000002408171981 */ /* 0x000ee2000c1e1520 */
[----:B------:R-:W-:Y:S01]  /*92c0*/  BSSY B1, `(.L_x_30) ;  /* 0x0000011000017945 */ /* 0x000fe20003800000 */
[----:B---3--:R-:W-:-:S05]  /*92d0*/  HADD2.F32 R4, -RZ, R23.H0_H0 ;  /* 0x20000017ff047230 */ /* 0x008fca0000004100 */
[----:B------:R-:W-:-:S04]  /*92e0*/  FMUL R4, R4, R16 ;  /* 0x0000001004047220 */ /* 0x000fc80000400000 */
[----:B--2---:R-:W-:Y:S01]  /*92f0*/  FFMA R7, R11, R2, R4 ;  /* 0x000000020b077223 */ /* 0x004fe20000000004 */
[----:B------:R-:W-:-:S04]  /*9300*/  LEA R4, P0, R6, UR4, 0x1 ;  /* 0x0000000406047c11 */ /* 0x000fc8000f8008ff */
[----:B------:R-:W-:Y:S02]  /*9310*/  LEA.HI.X R5, R6, UR5, R10, 0x1, P0 ;  /* 0x0000000506057c11 */ /* 0x000fe400080f0c0a */
[----:B------:R-:W-:-:S05]  /*9320*/  F2FP.F16.F32.PACK_AB R6, RZ, R7 ;  /* 0x00000007ff06723e */ /* 0x000fca00000000ff */
[----:B------:R0:W-:Y:S02]  /*9330*/  @P1 STG.E.U16 desc[UR36][R4.64], R6 ;  /* 0x0000000604001986 */ /* 0x0001e4000c101524 */
[----:B0-----:R-:W-:-:S04]  /*9340*/  IMAD.WIDE.U32 R6, R3, R14, R18 ;  /* 0x0000000e03067225 */ /* 0x001fc800078e0012 */
[----:B------:R-:W-:Y:S02]  /*9350*/  IMAD.IADD R7, R156, 0x1, R7 ;  /* 0x000000019c077824 */ /* 0x000fe400078e0207 */
[----:B------:R-:W-:-:S04]  /*9360*/  IMAD.WIDE.U32 R6, R22, UR43, R6 ;  /* 0x0000002b16067c25 */ /* 0x000fc8000f8e0006 */
[----:B------:R-:W-:Y:S01]  /*9370*/  IMAD.IADD R7, R157, 0x1, R7 ;  /* 0x000000019d077824 */ /* 0x000fe200078e0207 */
[----:B------:R-:W-:-:S04]  /*9380*/  LEA R10, P0, R6, R12, 0x1 ;  /* 0x0000000c060a7211 */ /* 0x000fc800078008ff */
[----:B------:R-:W-:Y:S02]  /*9390*/  LEA.HI.X R11, R6, R13, R7, 0x1, P0 ;  /* 0x0000000d060b7211 */ /* 0x000fe400000f0c07 */
[----:B------:R-:W-:-:S13]  /*93a0*/  ISETP.GT.AND P0, PT, R0, 0x1, P3 ;  /* 0x000000010000780c */ /* 0x000fda0001f04270 */
[----:B------:R-:W-:Y:S05]  /*93b0*/  @!P0 BRA `(.L_x_31) ;  /* 0x0000000000048947 */ /* 0x000fea0003800000 */
[----:B------:R0:W5:Y:S02]  /*93c0*/  LDG.E.LTC128B.U16 R23, desc[UR36][R10.64+0x2] ;  /* 0x000002240a177981 */ /* 0x000164000c1e1520 */
.L_x_31:
[----:B------:R-:W-:Y:S05]  /*93d0*/  BSYNC B1 ;  /* 0x0000000000017941 */ /* 0x000fea0003800000 */
.L_x_30:
[----:B------:R-:W2:Y:S01]  /*93e0*/  LDL.LU R7, [R1+0x4] ;  /* 0x0000040001077983 */ /* 0x000ea20000300800 */
[----:B-----5:R-:W-:Y:S01]  /*93f0*/  HADD2.F32 R6, -RZ, R23.H0_H0 ;  /* 0x20000017ff067230 */ /* 0x020fe20000004100 */
[C---:B------:R-:W-:Y:S02]  /*9400*/  SHF.L.U64.HI R155, R14.reuse, 0x3, R15 ;  /* 0x000000030e9b7819 */ /* 0x040fe4000001020f */
[----:B------:R-:W-:Y:S01]  /*9410*/  SHF.L.U32 R154, R14, 0x3, RZ ;  /* 0x000000030e9a7819 */ /* 0x000fe200000006ff */
[----:B------:R-:W3:Y:S01]  /*9420*/  LDL.LU R158, [R1+0x8] ;  /* 0x00000800019e7983 */ /* 0x000ee20000300800 */
[----:B------:R-:W-:-:S04]  /*9430*/  FMUL R6, R6, R16 ;  /* 0x0000001006067220 */ /* 0x000fc80000400000 */
[----:B--2---:R-:W-:-:S05]  /*9440*/  FFMA R6, R7, R2, R6 ;  /* 0x0000000207067223 */ /* 0x004fca0000000006 */
[----:B------:R-:W-:-:S05]  /*9450*/  F2FP.F16.F32.PACK_AB R6, RZ, R6 ;  /* 0x00000006ff06723e */ /* 0x000fca00000000ff */
[----:B------:R1:W-:Y:S01]  /*9460*/  @P0 STG.E.U16 desc[UR36][R4.64+0x2], R6 ;  /* 0x0000020604000986 */ /* 0x0003e2000c101524 */
[----:B------:R-:W-:-:S04]  /*9470*/  ISETP.GT.AND P0, PT, R17, 0x8, PT ;  /* 0x000000081100780c */ /* 0x000fc80003f04270 */
[----:B------:R-:W-:Y:S01]  /*9480*/  ISETP.GT.AND P1, PT, R0, RZ, P0 ;  /* 0x000000ff0000720c */ /* 0x000fe20000724270 */
[----:B-1----:R-:W-:-:S04]  /*9490*/  IMAD.WIDE.U32 R6, R3, R14, R154 ;  /* 0x0000000e03067225 */ /* 0x002fc800078e009a */
[----:B------:R-:W-:Y:S01]  /*94a0*/  IMAD.IADD R156, R156, 0x1, R7 ;  /* 0x000000019c9c7824 */ /* 0x000fe200078e0207 */
[----:B------:R-:W-:-:S05]  /*94b0*/  IADD3 R7, P2, R152, R6, RZ ;  /* 0x0000000698077210 */ /* 0x000fca0007f5e0ff */
[----:B------:R-:W-:Y:S01]  /*94c0*/  IMAD.X R9, R156, 0x1, R21, P2 ;  /* 0x000000019c097824 */ /* 0x000fe200010e0615 */
[----:B------:R-:W-:-:S04]  /*94d0*/  LEA R8, P2, R7, R12, 0x1 ;  /* 0x0000000c07087211 */ /* 0x000fc800078408ff */
[----:B------:R-:W-:-:S05]  /*94e0*/  LEA.HI.X R9, R7, R13, R9, 0x1, P2 ;  /* 0x0000000d07097211 */ /* 0x000fca00010f0c09 */
[----:B------:R1:W2:Y:S01]  /*94f0*/  @P1 LDG.E.LTC128B.U16 R23, desc[UR36][R8.64] ;  /* 0x0000002408171981 */ /* 0x0002a2000c1e1520 */
[----:B------:R-:W-:Y:S01]  /*9500*/  IADD3 R6, P2, R18, R6, RZ ;  /* 0x0000000612067210 */ /* 0x000fe20007f5e0ff */
[----:B------:R-:W-:Y:S01]  /*9510*/  BSSY B1, `(.L_x_32) ;  /* 0x0000016000017945 */ /* 0x000fe20003800000 */
[----:B------:R-:W-:Y:S02]  /*9520*/  ISETP.GT.AND P4, PT, R0, 0x1, P0 ;  /* 0x000000010000780c */ /* 0x000fe40000784270 */
[----:B------:R-:W-:Y:S01]  /*9530*/  IADD3.X R7, R19, R156, RZ, P2, !PT ;  /* 0x0000009c13077210 */ /* 0x000fe200017fe4ff */
[----:B------:R-:W-:Y:S02]  /*9540*/  IMAD.U32 R156, RZ, RZ, UR9 ;  /* 0x00000009ff9c7e24 */ /* 0x000fe4000f8e00ff */
[----:B------:R-:W-:-:S04]  /*9550*/  IMAD.WIDE.U32 R6, R22, UR43, R6 ;  /* 0x0000002b16067c25 */ /* 0x000fc8000f8e0006 */
[----:B------:R-:W-:Y:S01]  /*9560*/  IMAD.IADD R7, R157, 0x1, R7 ;  /* 0x000000019d077824 */ /* 0x000fe200078e0207 */
[----:B-1----:R-:W-:-:S04]  /*9570*/  LEA R8, P2, R6, R12, 0x1 ;  /* 0x0000000c06087211 */ /* 0x002fc800078408ff */
[----:B------:R-:W-:Y:S01]  /*9580*/  LEA.HI.X R9, R6, R13, R7, 0x1, P2 ;  /* 0x0000000d06097211 */ /* 0x000fe200010f0c07 */
[----:B--2---:R-:W-:-:S05]  /*9590*/  HADD2.F32 R6, -RZ, R23.H0_H0 ;  /* 0x20000017ff067230 */ /* 0x004fca0000004100 */
[----:B------:R-:W-:-:S04]  /*95a0*/  FMUL R6, R6, R16 ;  /* 0x0000001006067220 */ /* 0x000fc80000400000 */
[----:B---3--:R-:W-:Y:S01]  /*95b0*/  FFMA R7, R158, R2, R6 ;  /* 0x000000029e077223 */ /* 0x008fe20000000006 */
[----:B------:R-:W-:Y:S01]  /*95c0*/  IMAD.U32 R158, RZ, RZ, UR8 ;  /* 0x00000008ff9e7e24 */ /* 0x000fe2000f8e00ff */
[----:B------:R-:W-:-:S03]  /*95d0*/  MOV R6, UR8 ;  /* 0x0000000800067c02 */ /* 0x000fc60008000f00 */
[----:B------:R-:W-:Y:S01]  /*95e0*/  IMAD.SHL.U32 R158, R158, 0x10, RZ ;  /* 0x000000109e9e7824 */ /* 0x000fe200078e00ff */
[----:B------:R-:W-:Y:S02]  /*95f0*/  SHF.L.U64.HI R156, R6, 0x4, R156 ;  /* 0x00000004069c7819 */ /* 0x000fe4000001029c */
[----:B------:R-:W-:Y:S02]  /*9600*/  F2FP.F16.F32.PACK_AB R7, RZ, R7 ;  /* 0x00000007ff07723e */ /* 0x000fe400000000ff */
[----:B------:R-:W-:Y:S02]  /*9610*/  IADD3 R6, P2, R158, R4, RZ ;  /* 0x000000049e067210 */ /* 0x000fe40007f5e0ff */
[----:B------:R-:W-:Y:S02]  /*9620*/  PRMT R159, R7, 0x7610, R159 ;  /* 0x00007610079f7816 */ /* 0x000fe4000000009f */
[----:B------:R-:W-:-:S05]  /*9630*/  IADD3.X R7, R156, R5, RZ, P2, !PT ;  /* 0x000000059c077210 */ /* 0x000fca00017fe4ff */
[----:B------:R1:W-:Y:S01]  /*9640*/  @P1 STG.E.U16 desc[UR36][R6.64], R159 ;  /* 0x0000009f06001986 */ /* 0x0003e2000c101524 */
[----:B------:R-:W-:Y:S05]  /*9650*/  @!P4 BRA `(.L_x_33) ;  /* 0x000000000004c947 */ /* 0x000fea0003800000 */
[----:B------:R2:W5:Y:S02]  /*9660*/  LDG.E.LTC128B.U16 R23, desc[UR36][R8.64+0x2] ;  /* 0x0000022408177981 */ /* 0x000564000c1e1520 */
.L_x_33:
[----:B------:R-:W-:Y:S05]  /*9670*/  BSYNC B1 ;  /* 0x0000000000017941 */ /* 0x000fea0003800000 */
.L_x_32:
[----:B------:R-:W3:Y:S01]  /*9680*/  LDL.LU R161, [R1+0xc] ;  /* 0x00000c0001a17983 */ /* 0x000ee20000300800 */
[----:B-1---5:R-:W-:Y:S01]  /*9690*/  HADD2.F32 R159, -RZ, R23.H0_H0 ;  /* 0x20000017ff9f7230 */ /* 0x022fe20000004100 */
[----:B------:R-:W-:Y:S01]  /*96a0*/  ISETP.GT.AND P1, PT, R0, 0x8, P3 ;  /* 0x000000080000780c */ /* 0x000fe20001f24270 */
[----:B------:R-:W-:Y:S03]  /*96b0*/  BSSY B1, `(.L_x_34) ;  /* 0x0000007000017945 */ /* 0x000fe60003800000 */
[----:B------:R-:W-:-:S04]  /*96c0*/  FMUL R159, R159, R16 ;  /* 0x000000109f9f7220 */ /* 0x000fc80000400000 */
[----:B---3--:R-:W-:-:S05]  /*96d0*/  FFMA R159, R161, R2, R159 ;  /* 0x00000002a19f7223 */ /* 0x008fca000000009f */
[----:B------:R-:W-:-:S05]  /*96e0*/  F2FP.F16.F32.PACK_AB R159, RZ, R159 ;  /* 0x0000009fff9f723e */ /* 0x000fca00000000ff */
[----:B------:R1:W-:Y:S01]  /*96f0*/  @P4 STG.E.U16 desc[UR36][R6.64+0x2], R159 ;  /* 0x0000029f06004986 */ /* 0x0003e2000c101524 */
[----:B------:R-:W-:Y:S05]  /*9700*/  @!P1 BRA `(.L_x_35) ;  /* 0x0000000000049947 */ /* 0x000fea0003800000 */
[----:B------:R3:W5:Y:S02]  /*9710*/  LDG.E.LTC128B.U16 R23, desc[UR36][R10.64+0x10] ;  /* 0x000010240a177981 */ /* 0x000764000c1e1520 */
.L_x_35:
[----:B------:R-:W-:Y:S05]  /*9720*/  BSYNC B1 ;  /* 0x0000000000017941 */ /* 0x000fea0003800000 */
.L_x_34:
[----:B------:R-:W4:Y:S01]  /*9730*/  LDL.LU R161, [R1+0x10] ;  /* 0x0000100001a17983 */ /* 0x000f220000300800 */
[----:B-1---5:R-:W-:Y:S01]  /*9740*/  HADD2.F32 R159, -RZ, R23.H0_H0 ;  /* 0x20000017ff9f7230 */ /* 0x022fe20000004100 */
[----:B------:R-:W-:Y:S01]  /*9750*/  ISETP.GT.AND P2, PT, R0, 0x9, P3 ;  /* 0x000000090000780c */ /* 0x000fe20001f44270 */
[----:B------:R-:W-:Y:S03]  /*9760*/  BSSY B1, `(.L_x_36) ;  /* 0x0000007000017945 */ /* 0x000fe60003800000 */
[----:B------:R-:W-:-:S04]  /*9770*/  FMUL R159, R159, R16 ;  /* 0x000000109f9f7220 */ /* 0x000fc80000400000 */
[----:B----4-:R-:W-:-:S05]  /*9780*/  FFMA R159, R161, R2, R159 ;  /* 0x00000002a19f7223 */ /* 0x010fca000000009f */
[----:B------:R-:W-:-:S05]  /*9790*/  F2FP.F16.F32.PACK_AB R159, RZ, R159 ;  /* 0x0000009fff9f723e */ /* 0x000fca00000000ff */
[----:B------:R1:W-:Y:S01]  /*97a0*/  @P1 STG.E.U16 desc[UR36][R4.64+0x10], R159 ;  /* 0x0000109f04001986 */ /* 0x0003e2000c101524 */
[----:B------:R-:W-:Y:S05]  /*97b0*/  @!P2 BRA `(.L_x_37) ;  /* 0x000000000004a947 */ /* 0x000fea0003800000 */
[----:B------:R4:W5:Y:S02]  /*97c0*/  LDG.E.LTC128B.U16 R23, desc[UR36][R10.64+0x12] ;  /* 0x000012240a177981 */ /* 0x000964000c1e1520 */
.L_x_37:
[----:B------:R-:W-:Y:S05]  /*97d0*/  BSYNC B1 ;  /* 0x0000000000017941 */ /* 0x000fea0003800000 */
.L_x_36:
[----:B------:R-:W2:Y:S01]  /*97e0*/  LDL.LU R161, [R1+0x14] ;  /* 0x0000140001a17983 */ /* 0x000ea20000300800 */
[----:B-1---5:R-:W-:Y:S01]  /*97f0*/  HADD2.F32 R159, -RZ, R23.H0_H0 ;  /* 0x20000017ff9f7230 */ /* 0x022fe20000004100 */
[----:B------:R-:W-:Y:S01]  /*9800*/  ISETP.GT.AND P1, PT, R0, 0x8, P0 ;  /* 0x000000080000780c */ /* 0x000fe20000724270 */
[----:B------:R-:W-:Y:S03]  /*9810*/  BSSY B1, `(.L_x_38) ;  /* 0x0000007000017945 */ /* 0x000fe60003800000 */
[----:B------:R-:W-:-:S04]  /*9820*/  FMUL R159, R159, R16 ;  /* 0x000000109f9f7220 */ /* 0x000fc80000400000 */
[----:B--2---:R-:W-:-:S05]  /*9830*/  FFMA R159, R161, R2, R159 ;  /* 0x00000002a19f7223 */ /* 0x004fca000000009f */
[----:B------:R-:W-:-:S05]  /*9840*/  F2FP.F16.F32.PACK_AB R159, RZ, R159 ;  /* 0x0000009fff9f723e */ /* 0x000fca00000000ff */
[----:B------:R1:W-:Y:S01]  /*9850*/  @P2 STG.E.U16 desc[UR36][R4.64+0x12], R159 ;  /* 0x0000129f04002986 */ /* 0x0003e2000c101524 */
[----:B------:R-:W-:Y:S05]  /*9860*/  @!P1 BRA `(.L_x_39) ;  /* 0x0000000000049947 */ /* 0x000fea0003800000 */
[----:B------:R2:W5:Y:S02]  /*9870*/  LDG.E.LTC128B.U16 R23, desc[UR36][R8.64+0x10] ;  /* 0x0000102408177981 */ /* 0x000564000c1e1520 */
.L_x_39:
[----:B------:R-:W-:Y:S05]  /*9880*/  BSYNC B1 ;  /* 0x0000000000017941 */ /* 0x000fea0003800000 */
.L_x_38:
        /* <DEDUP_REMOVED lines=10> */
.L_x_41:
[----:B------:R-:W-:Y:S05]  /*9930*/  BSYNC B1 ;  /* 0x0000000000017941 */ /* 0x000fea0003800000 */
.L_x_40:
        /* <DEDUP_REMOVED lines=10> */
.L_x_43:
[----:B------:R-:W-:Y:S05]  /*99e0*/  BSYNC B1 ;  /* 0x0000000000017941 */ /* 0x000fea0003800000 */
.L_x_42:
        /* <DEDUP_REMOVED lines=10> */
.L_x_45:
[----:B------:R-:W-:Y:S05]  /*9a90*/  BSYNC B1 ;  /* 0x0000000000017941 */ /* 0x000fea0003800000 */
.L_x_44:
        /* <DEDUP_REMOVED lines=10> */
.L_x_47:
[----:B------:R-:W-:Y:S05]  /*9b40*/  BSYNC B1 ;  /* 0x0000000000017941 */ /* 0x000fea0003800000 */
.L_x_46:
        /* <DEDUP_REMOVED lines=10> */
.L_x_49:
[----:B------:R-:W-:Y:S05]  /*9bf0*/  BSYNC B1 ;  /* 0x0000000000017941 */ /* 0x000fea0003800000 */
.L_x_48:
        /* <DEDUP_REMOVED lines=10> */
.L_x_51:
[----:B------:R-:W-:Y:S05]  /*9ca0*/  BSYNC B1 ;  /* 0x0000000000017941 */ /* 0x000fea0003800000 */
.L_x_50:
        /* <DEDUP_REMOVED lines=10> */
.L_x_53:
[----:B------:R-:W-:Y:S05]  /*9d50*/  BSYNC B1 ;  /* 0x0000000000017941 */ /* 0x000fea0003800000 */
.L_x_52:
        /* <DEDUP_REMOVED lines=10> */
.L_x_55:
[----:B------:R-:W-:Y:S05]  /*9e00*/  BSYNC B1 ;  /* 0x0000000000017941 */ /* 0x000fea0003800000 */
.L_x_54:
        /* <DEDUP_REMOVED lines=10> */
.L_x_57:
[----:B------:R-:W-:Y:S05]  /*9eb0*/  BSYNC B1 ;  /* 0x0000000000017941 */ /* 0x000fea0003800000 */
.L_x_56:
        /* <DEDUP_REMOVED lines=10> */
.L_x_59:
[----:B------:R-:W-:Y:S05]  /*9f60*/  BSYNC B1 ;  /* 0x0000000000017941 */ /* 0x000fea0003800000 */
.L_x_58:
        /* <DEDUP_REMOVED lines=10> */
.L_x_61:
[----:B------:R-:W-:Y:S05]  /*a010*/  BSYNC B1 ;  /* 0x0000000000017941 */ /* 0x000fea0003800000 */
.L_x_60:
        /* <DEDUP_REMOVED lines=10> */
.L_x_63:
[----:B------:R-:W-:Y:S05]  /*a0c0*/  BSYNC B1 ;  /* 0x0000000000017941 */ /* 0x000fea0003800000 */
.L_x_62:
        /* <DEDUP_REMOVED lines=10> */
.L_x_65:
[----:B------:R-:W-:Y:S05]  /*a170*/  BSYNC B1 ;  /* 0x0000000000017941 */ /* 0x000fea0003800000 */
.L_x_64:
        /* <DEDUP_REMOVED lines=10> */
.L_x_67:
[----:B------:R-:W-:Y:S05]  /*a220*/  BSYNC B1 ;  /* 0x0000000000017941 */ /* 0x000fea0003800000 */
.L_x_66:
        /* <DEDUP_REMOVED lines=10> */
.L_x_69:
[----:B------:R-:W-:Y:S05]  /*a2d0*/  BSYNC B1 ;  /* 0x0000000000017941 */ /* 0x000fea0003800000 */
.L_x_68:
        /* <DEDUP_REMOVED lines=10> */
.L_x_71:
[----:B------:R-:W-:Y:S05]  /*a380*/  BSYNC B1 ;  /* 0x0000000000017941 */ /* 0x000fea0003800000 */
.L_x_70:
        /* <DEDUP_REMOVED lines=10> */
.L_x_73:
[----:B------:R-:W-:Y:S05]  /*a430*/  BSYNC B1 ;  /* 0x0000000000017941 */ /* 0x000fea0003800000 */
.L_x_72:
        /* <DEDUP_REMOVED lines=10> */
.L_x_75:
[----:B------:R-:W-:Y:S05]  /*a4e0*/  BSYNC B1 ;  /* 0x0000000000017941 */ /* 0x000fea0003800000 */
.L_x_74:
        /* <DEDUP_REMOVED lines=10> */
.L_x_77:
[----:B------:R-:W-:Y:S05]  /*a590*/  BSYNC B1 ;  /* 0x0000000000017941 */ /* 0x000fea0003800000 */
.L_x_76:
        /* <DEDUP_REMOVED lines=10> */
.L_x_79:
[----:B------:R-:W-:Y:S05]  /*a640*/  BSYNC B1 ;  /* 0x0000000000017941 */ /* 0x000fea0003800000 */
.L_x_78:
        /* <DEDUP_REMOVED lines=10> */
.L_x_81:
[----:B------:R-:W-:Y:S05]  /*a6f0*/  BSYNC B1 ;  /* 0x0000000000017941 */ /* 0x000fea0003800000 */
.L_x_80:
        /* <DEDUP_REMOVED lines=10> */
.L_x_83:
[----:B------:R-:W-:Y:S05]  /*a7a0*/  BSYNC B1 ;  /* 0x0000000000017941 */ /* 0x000fea0003800000 */
.L_x_82:
        /* <DEDUP_REMOVED lines=10> */
.L_x_85:
[----:B------:R-:W-:Y:S05]  /*a850*/  BSYNC B1 ;  /* 0x0000000000017941 */ /* 0x000fea0003800000 */
.L_x_84:
        /* <DEDUP_REMOVED lines=10> */
.L_x_87:
[----:B------:R-:W-:Y:S05]  /*a900*/  BSYNC B1 ;  /* 0x0000000000017941 */ /* 0x000fea0003800000 */
.L_x_86:
        /* <DEDUP_REMOVED lines=10> */
.L_x_89:
[----:B------:R-:W-:Y:S05]  /*a9b0*/  BSYNC B1 ;  /* 0x0000000000017941 */ /* 0x000fea0003800000 */
.L_x_88:
        /* <DEDUP_REMOVED lines=10> */
.L_x_91:
[----:B------:R-:W-:Y:S05]  /*aa60*/  BSYNC B1 ;  /* 0x0000000000017941 */ /* 0x000fea0003800000 */
.L_x_90:
        /* <DEDUP_REMOVED lines=10> */
.L_x_93:
[----:B------:R-:W-:Y:S05]  /*ab10*/  BSYNC B1 ;  /* 0x0000000000017941 */ /* 0x000fea0003800000 */
.L_x_92:
        /* <DEDUP_REMOVED lines=10> */
.L_x_95:
[----:B------:R-:W-:Y:S05]  /*abc0*/  BSYNC B1 ;  /* 0x0000000000017941 */ /* 0x000fea0003800000 */
.L_x_94:
        /* <DEDUP_REMOVED lines=10> */
.L_x_97:
[----:B------:R-:W-:Y:S05]  /*ac70*/  BSYNC B1 ;  /* 0x0000000000017941 */ /* 0x000fea0003800000 */
.L_x_96:
        /* <DEDUP_REMOVED lines=10> */
.L_x_99:
[----:B------:R-:W-:Y:S05]  /*ad20*/  BSYNC B1 ;  /* 0x0000000000017941 */ /* 0x000fea0003800000 */
.L_x_98:
        /* <DEDUP_REMOVED lines=10> */
.L_x_101:
[----:B------:R-:W-:Y:S05]  /*add0*/  BSYNC B1 ;  /* 0x0000000000017941 */ /* 0x000fea0003800000 */
.L_x_100:
        /* <DEDUP_REMOVED lines=10> */
.L_x_103:
[----:B------:R-:W-:Y:S05]  /*ae80*/  BSYNC B1 ;  /* 0x0000000000017941 */ /* 0x000fea0003800000 */
.L_x_102:
        /* <DEDUP_REMOVED lines=10> */
.L_x_105:
[----:B------:R-:W-:Y:S05]  /*af30*/  BSYNC B1 ;  /* 0x0000000000017941 */ /* 0x000fea0003800000 */
.L_x_104:
        /* <DEDUP_REMOVED lines=10> */
.L_x_107:
[----:B------:R-:W-:Y:S05]  /*afe0*/  BSYNC B1 ;  /* 0x0000000000017941 */ /* 0x000fea0003800000 */
.L_x_106:
        /* <DEDUP_REMOVED lines=10> */
.L_x_109:
[----:B------:R-:W-:Y:S05]  /*b090*/  BSYNC B1 ;  /* 0x0000000000017941 */ /* 0x000fea0003800000 */
.L_x_108:
        /* <DEDUP_REMOVED lines=10> */
.L_x_111:
[----:B------:R-:W-:Y:S05]  /*b140*/  BSYNC B1 ;  /* 0x0000000000017941 */ /* 0x000fea0003800000 */
.L_x_110:
        /* <DEDUP_REMOVED lines=10> */
.L_x_113:
[----:B------:R-:W-:Y:S05]  /*b1f0*/  BSYNC B1 ;  /* 0x0000000000017941 */ /* 0x000fea0003800000 */
.L_x_112:
        /* <DEDUP_REMOVED lines=10> */
.L_x_115:
[----:B------:R-:W-:Y:S05]  /*b2a0*/  BSYNC B1 ;  /* 0x0000000000017941 */ /* 0x000fea0003800000 */
.L_x_114:
        /* <DEDUP_REMOVED lines=10> */
.L_x_117:
[----:B------:R-:W-:Y:S05]  /*b350*/  BSYNC B1 ;  /* 0x0000000000017941 */ /* 0x000fea0003800000 */
.L_x_116:
        /* <DEDUP_REMOVED lines=10> */
.L_x_119:
[----:B------:R-:W-:Y:S05]  /*b400*/  BSYNC B1 ;  /* 0x0000000000017941 */ /* 0x000fea0003800000 */
.L_x_118:
        /* <DEDUP_REMOVED lines=10> */
.L_x_121:
[----:B------:R-:W-:Y:S05]  /*b4b0*/  BSYNC B1 ;  /* 0x0000000000017941 */ /* 0x000fea0003800000 */
.L_x_120:
        /* <DEDUP_REMOVED lines=10> */
.L_x_123:
[----:B------:R-:W-:Y:S05]  /*b560*/  BSYNC B1 ;  /* 0x0000000000017941 */ /* 0x000fea0003800000 */
.L_x_122:
        /* <DEDUP_REMOVED lines=10> */
.L_x_125:
[----:B------:R-:W-:Y:S05]  /*b610*/  BSYNC B1 ;  /* 0x0000000000017941 */ /* 0x000fea0003800000 */
.L_x_124:
        /* <DEDUP_REMOVED lines=10> */
.L_x_127:
[----:B------:R-:W-:Y:S05]  /*b6c0*/  BSYNC B1 ;  /* 0x0000000000017941 */ /* 0x000fea0003800000 */
.L_x_126:
        /* <DEDUP_REMOVED lines=10> */
.L_x_129:
[----:B------:R-:W-:Y:S05]  /*b770*/  BSYNC B1 ;  /* 0x0000000000017941 */ /* 0x000fea0003800000 */
.L_x_128:
        /* <DEDUP_REMOVED lines=10> */
.L_x_131:
[----:B------:R-:W-:Y:S05]  /*b820*/  BSYNC B1 ;  /* 0x0000000000017941 */ /* 0x000fea0003800000 */
.L_x_130:
        /* <DEDUP_REMOVED lines=10> */
.L_x_133:
[----:B------:R-:W-:Y:S05]  /*b8d0*/  BSYNC B1 ;  /* 0x0000000000017941 */ /* 0x000fea0003800000 */
.L_x_132:
        /* <DEDUP_REMOVED lines=10> */
.L_x_135:
[----:B------:R-:W-:Y:S05]  /*b980*/  BSYNC B1 ;  /* 0x0000000000017941 */ /* 0x000fea0003800000 */
.L_x_134:
        /* <DEDUP_REMOVED lines=10> */
.L_x_137:
[----:B------:R-:W-:Y:S05]  /*ba30*/  BSYNC B1 ;  /* 0x0000000000017941 */ /* 0x000fea0003800000 */
.L_x_136:
        /* <DEDUP_REMOVED lines=10> */
.L_x_139:
[----:B------:R-:W-:Y:S05]  /*bae0*/  BSYNC B1 ;  /* 0x0000000000017941 */ /* 0x000fea0003800000 */
.L_x_138:
        /* <DEDUP_REMOVED lines=10> */
.L_x_141:
[----:B------:R-:W-:Y:S05]  /*bb90*/  BSYNC B1 ;  /* 0x0000000000017941 */ /* 0x000fea0003800000 */
.L_x_140:
        /* <DEDUP_REMOVED lines=10> */
.L_x_143:
[----:B------:R-:W-:Y:S05]  /*bc40*/  BSYNC B1 ;  /* 0x0000000000017941 */ /* 0x000fea0003800000 */
.L_x_142:
        /* <DEDUP_REMOVED lines=10> */
.L_x_145:
[----:B------:R-:W-:Y:S05]  /*bcf0*/  BSYNC B1 ;  /* 0x0000000000017941 */ /* 0x000fea0003800000 */
.L_x_144:
        /* <DEDUP_REMOVED lines=10> */
.L_x_147:
[----:B------:R-:W-:Y:S05]  /*bda0*/  BSYNC B1 ;  /* 0x0000000000017941 */ /* 0x000fea0003800000 */
.L_x_146:
        /* <DEDUP_REMOVED lines=10> */
.L_x_149:
[----:B------:R-:W-:Y:S05]  /*be50*/  BSYNC B1 ;  /* 0x0000000000017941 */ /* 0x000fea0003800000 */
.L_x_148:
        /* <DEDUP_REMOVED lines=10> */
.L_x_151:
[----:B------:R-:W-:Y:S05]  /*bf00*/  BSYNC B1 ;  /* 0x0000000000017941 */ /* 0x000fea0003800000 */
.L_x_150:
        /* <DEDUP_REMOVED lines=10> */
.L_x_153:
[----:B------:R-:W-:Y:S05]  /*bfb0*/  BSYNC B1 ;  /* 0x0000000000017941 */ /* 0x000fea0003800000 */
.L_x_152:
        /* <DEDUP_REMOVED lines=10> */
.L_x_155:
[----:B------:R-:W-:Y:S05]  /*c060*/  BSYNC B1 ;  /* 0x0000000000017941 */ /* 0x000fea0003800000 */
.L_x_154:
        /* <DEDUP_REMOVED lines=10> */
.L_x_157:
[----:B------:R-:W-:Y:S05]  /*c110*/  BSYNC B1 ;  /* 0x0000000000017941 */ /* 0x000fea0003800000 */
.L_x_156:
        /* <DEDUP_REMOVED lines=10> */
.L_x_159:
[----:B------:R-:W-:Y:S05]  /*c1c0*/  BSYNC B1 ;  /* 0x0000000000017941 */ /* 0x000fea0003800000 */
.L_x_158:
        /* <DEDUP_REMOVED lines=10> */
.L_x_161:
[----:B------:R-:W-:Y:S05]  /*c270*/  BSYNC B1 ;  /* 0x0000000000017941 */ /* 0x000fea0003800000 */
.L_x_160:
        /* <DEDUP_REMOVED lines=10> */
.L_x_163:
[----:B------:R-:W-:Y:S05]  /*c320*/  BSYNC B1 ;  /* 0x0000000000017941 */ /* 0x000fea0003800000 */
.L_x_162:
        /* <DEDUP_REMOVED lines=10> */
.L_x_165:
[----:B------:R-:W-:Y:S05]  /*c3d0*/  BSYNC B1 ;  /* 0x0000000000017941 */ /* 0x000fea0003800000 */
.L_x_164:
        /* <DEDUP_REMOVED lines=10> */
.L_x_167:
[----:B------:R-:W-:Y:S05]  /*c480*/  BSYNC B1 ;  /* 0x0000000000017941 */ /* 0x000fea0003800000 */
.L_x_166:
        /* <DEDUP_REMOVED lines=10> */
.L_x_169:
[----:B------:R-:W-:Y:S05]  /*c530*/  BSYNC B1 ;  /* 0x0000000000017941 */ /* 0x000fea0003800000 */
.L_x_168:
        /* <DEDUP_REMOVED lines=10> */
.L_x_171:
[----:B------:R-:W-:Y:S05]  /*c5e0*/  BSYNC B1 ;  /* 0x0000000000017941 */ /* 0x000fea0003800000 */
.L_x_170:
        /* <DEDUP_REMOVED lines=10> */
.L_x_173:
[----:B------:R-:W-:Y:S05]  /*c690*/  BSYNC B1 ;  /* 0x0000000000017941 */ /* 0x000fea0003800000 */
.L_x_172:
        /* <DEDUP_REMOVED lines=10> */
.L_x_175:
[----:B------:R-:W-:Y:S05]  /*c740*/  BSYNC B1 ;  /* 0x0000000000017941 */ /* 0x000fea0003800000 */
.L_x_174:
        /* <DEDUP_REMOVED lines=10> */
.L_x_177:
[----:B------:R-:W-:Y:S05]  /*c7f0*/  BSYNC B1 ;  /* 0x0000000000017941 */ /* 0x000fea0003800000 */
.L_x_176:
        /* <DEDUP_REMOVED lines=10> */
.L_x_179:
[----:B------:R-:W-:Y:S05]  /*c8a0*/  BSYNC B1 ;  /* 0x0000000000017941 */ /* 0x000fea0003800000 */
.L_x_178:
        /* <DEDUP_REMOVED lines=10> */
.L_x_181:
[----:B------:R-:W-:Y:S05]  /*c950*/  BSYNC B1 ;  /* 0x0000000000017941 */ /* 0x000fea0003800000 */
.L_x_180:
        /* <DEDUP_REMOVED lines=10> */
.L_x_183:
[----:B------:R-:W-:Y:S05]  /*ca00*/  BSYNC B1 ;  /* 0x0000000000017941 */ /* 0x000fea0003800000 */
.L_x_182:
        /* <DEDUP_REMOVED lines=10> */
.L_x_185:
[----:B------:R-:W-:Y:S05]  /*cab0*/  BSYNC B1 ;  /* 0x0000000000017941 */ /* 0x000fea0003800000 */
.L_x_184:
        /* <DEDUP_REMOVED lines=10> */
.L_x_187:
[----:B------:R-:W-:Y:S05]  /*cb60*/  BSYNC B1 ;  /* 0x0000000000017941 */ /* 0x000fea0003800000 */
.L_x_186:
        /* <DEDUP_REMOVED lines=10> */
.L_x_189:
[----:B------:R-:W-:Y:S05]  /*cc10*/  BSYNC B1 ;  /* 0x0000000000017941 */ /* 0x000fea0003800000 */
.L_x_188:
        /* <DEDUP_REMOVED lines=10> */
.L_x_191:
[----:B------:R-:W-:Y:S05]  /*ccc0*/  BSYNC B1 ;  /* 0x0000000000017941 */ /* 0x000fea0003800000 */
.L_x_190:
        /* <DEDUP_REMOVED lines=10> */
.L_x_193:
[----:B------:R-:W-:Y:S05]  /*cd70*/  BSYNC B1 ;  /* 0x0000000000017941 */ /* 0x000fea0003800000 */
.L_x_192:
        /* <DEDUP_REMOVED lines=10> */
.L_x_195:
[----:B------:R-:W-:Y:S05]  /*ce20*/  BSYNC B1 ;  /* 0x0000000000017941 */ /* 0x000fea0003800000 */
.L_x_194:
        /* <DEDUP_REMOVED lines=10> */
.L_x_197:
[----:B------:R-:W-:Y:S05]  /*ced0*/  BSYNC B1 ;  /* 0x0000000000017941 */ /* 0x000fea0003800000 */
.L_x_196:
        /* <DEDUP_REMOVED lines=10> */
.L_x_199:
[----:B------:R-:W-:Y:S05]  /*cf80*/  BSYNC B1 ;  /* 0x0000000000017941 */ /* 0x000fea0003800000 */
.L_x_198:
        /* <DEDUP_REMOVED lines=10> */
.L_x_201:
[----:B------:R-:W-:Y:S05]  /*d030*/  BSYNC B1 ;  /* 0x0000000000017941 */ /* 0x000fea0003800000 */
.L_x_200:
        /* <DEDUP_REMOVED lines=10> */
.L_x_203:
[----:B------:R-:W-:Y:S05]  /*d0e0*/  BSYNC B1 ;  /* 0x0000000000017941 */ /* 0x000fea0003800000 */
.L_x_202:
        /* <DEDUP_REMOVED lines=10> */
.L_x_205:
[----:B------:R-:W-:Y:S05]  /*d190*/  BSYNC B1 ;  /* 0x0000000000017941 */ /* 0x000fea0003800000 */
.L_x_204:
        /* <DEDUP_REMOVED lines=10> */
.L_x_207:
[----:B------:R-:W-:Y:S05]  /*d240*/  BSYNC B1 ;  /* 0x0000000000017941 */ /* 0x000fea0003800000 */
.L_x_206:
        /* <DEDUP_REMOVED lines=10> */
.L_x_209:
[----:B------:R-:W-:Y:S05]  /*d2f0*/  BSYNC B1 ;  /* 0x0000000000017941 */ /* 0x000fea0003800000 */
.L_x_208:
        /* <DEDUP_REMOVED lines=10> */
.L_x_211:
[----:B------:R-:W-:Y:S05]  /*d3a0*/  BSYNC B1 ;  /* 0x0000000000017941 */ /* 0x000fea0003800000 */
.L_x_210:
        /* <DEDUP_REMOVED lines=10> */
.L_x_213:
[----:B------:R-:W-:Y:S05]  /*d450*/  BSYNC B1 ;  /* 0x0000000000017941 */ /* 0x000fea0003800000 */
.L_x_212:
        /* <DEDUP_REMOVED lines=10> */
.L_x_215:
[----:B------:R-:W-:Y:S05]  /*d500*/  BSYNC B1 ;  /* 0x0000000000017941 */ /* 0x000fea0003800000 */
.L_x_214:
        /* <DEDUP_REMOVED lines=10> */
.L_x_217:
[----:B------:R-:W-:Y:S05]  /*d5b0*/  BSYNC B1 ;  /* 0x0000000000017941 */ /* 0x000fea0003800000 */
.L_x_216:
        /* <DEDUP_REMOVED lines=10> */
.L_x_219:
[----:B------:R-:W-:Y:S05]  /*d660*/  BSYNC B1 ;  /* 0x0000000000017941 */ /* 0x000fea0003800000 */
.L_x_218:
        /* <DEDUP_REMOVED lines=10> */
.L_x_221:
[----:B------:R-:W-:Y:S05]  /*d710*/  BSYNC B1 ;  /* 0x0000000000017941 */ /* 0x000fea0003800000 */
.L_x_220:
        /* <DEDUP_REMOVED lines=10> */
.L_x_223:
[----:B------:R-:W-:Y:S05]  /*d7c0*/  BSYNC B1 ;  /* 0x0000000000017941 */ /* 0x000fea0003800000 */
.L_x_222:
        /* <DEDUP_REMOVED lines=10> */
.L_x_225:
[----:B------:R-:W-:Y:S05]  /*d870*/  BSYNC B1 ;  /* 0x0000000000017941 */ /* 0x000fea0003800000 */
.L_x_224:
        /* <DEDUP_REMOVED lines=10> */
.L_x_227:
[----:B------:R-:W-:Y:S05]  /*d920*/  BSYNC B1 ;  /* 0x0000000000017941 */ /* 0x000fea0003800000 */
.L_x_226:
        /* <DEDUP_REMOVED lines=10> */
.L_x_229:
[----:B------:R-:W-:Y:S05]  /*d9d0*/  BSYNC B1 ;  /* 0x0000000000017941 */ /* 0x000fea0003800000 */
.L_x_228:
        /* <DEDUP_REMOVED lines=10> */
.L_x_231:
[----:B------:R-:W-:Y:S05]  /*da80*/  BSYNC B1 ;  /* 0x0000000000017941 */ /* 0x000fea0003800000 */
.L_x_230:
        /* <DEDUP_REMOVED lines=10> */
.L_x_233:
[----:B------:R-:W-:Y:S05]  /*db30*/  BSYNC B1 ;  /* 0x0000000000017941 */ /* 0x000fea0003800000 */
.L_x_232:
        /* <DEDUP_REMOVED lines=10> */
.L_x_235:
[----:B------:R-:W-:Y:S05]  /*dbe0*/  BSYNC B1 ;  /* 0x0000000000017941 */ /* 0x000fea0003800000 */
.L_x_234:
        /* <DEDUP_REMOVED lines=10> */
.L_x_237:
[----:B------:R-:W-:Y:S05]  /*dc90*/  BSYNC B1 ;  /* 0x0000000000017941 */ /* 0x000fea0003800000 */
.L_x_236:
        /* <DEDUP_REMOVED lines=10> */
.L_x_239:
[----:B------:R-:W-:Y:S05]  /*dd40*/  BSYNC B1 ;  /* 0x0000000000017941 */ /* 0x000fea0003800000 */
.L_x_238:
        /* <DEDUP_REMOVED lines=10> */
.L_x_241:
[----:B------:R-:W-:Y:S05]  /*ddf0*/  BSYNC B1 ;  /* 0x0000000000017941 */ /* 0x000fea0003800000 */
.L_x_240:
        /* <DEDUP_REMOVED lines=10> */
.L_x_243:
[----:B------:R-:W-:Y:S05]  /*dea0*/  BSYNC B1 ;  /* 0x0000000000017941 */ /* 0x000fea0003800000 */
.L_x_242:
        /* <DEDUP_REMOVED lines=10> */
.L_x_245:
[----:B------:R-:W-:Y:S05]  /*df50*/  BSYNC B1 ;  /* 0x0000000000017941 */ /* 0x000fea0003800000 */
.L_x_244:
        /* <DEDUP_REMOVED lines=10> */
.L_x_247:
[----:B------:R-:W-:Y:S05]  /*e000*/  BSYNC B1 ;  /* 0x0000000000017941 */ /* 0x000fea0003800000 */
.L_x_246:
        /* <DEDUP_REMOVED lines=10> */
.L_x_249:
[----:B------:R-:W-:Y:S05]  /*e0b0*/  BSYNC B1 ;  /* 0x0000000000017941 */ /* 0x000fea0003800000 */
.L_x_248:
        /* <DEDUP_REMOVED lines=10> */
.L_x_251:
[----:B------:R-:W-:Y:S05]  /*e160*/  BSYNC B1 ;  /* 0x0000000000017941 */ /* 0x000fea0003800000 */
.L_x_250:
        /* <DEDUP_REMOVED lines=10> */
.L_x_253:
[----:B------:R-:W-:Y:S05]  /*e210*/  BSYNC B1 ;  /* 0x0000000000017941 */ /* 0x000fea0003800000 */
.L_x_252:
        /* <DEDUP_REMOVED lines=10> */
.L_x_255:
[----:B------:R-:W-:Y:S05]  /*e2c0*/  BSYNC B1 ;  /* 0x0000000000017941 */ /* 0x000fea0003800000 */
.L_x_254:
        /* <DEDUP_REMOVED lines=10> */
.L_x_257:
[----:B------:R-:W-:Y:S05]  /*e370*/  BSYNC B1 ;  /* 0x0000000000017941 */ /* 0x000fea0003800000 */
.L_x_256:
        /* <DEDUP_REMOVED lines=10> */
.L_x_259:
[----:B------:R-:W-:Y:S05]  /*e420*/  BSYNC B1 ;  /* 0x0000000000017941 */ /* 0x000fea0003800000 */
.L_x_258:
        /* <DEDUP_REMOVED lines=10> */
.L_x_261:
[----:B------:R-:W-:Y:S05]  /*e4d0*/  BSYNC B1 ;  /* 0x0000000000017941 */ /* 0x000fea0003800000 */
.L_x_260:
        /* <DEDUP_REMOVED lines=10> */
.L_x_263:
[----:B------:R-:W-:Y:S05]  /*e580*/  BSYNC B1 ;  /* 0x0000000000017941 */ /* 0x000fea0003800000 */
.L_x_262:
        /* <DEDUP_REMOVED lines=10> */
.L_x_265:
[----:B------:R-:W-:Y:S05]  /*e630*/  BSYNC B1 ;  /* 0x0000000000017941 */ /* 0x000fea0003800000 */
.L_x_264:
        /* <DEDUP_REMOVED lines=10> */
.L_x_267:
[----:B------:R-:W-:Y:S05]  /*e6e0*/  BSYNC B1 ;  /* 0x0000000000017941 */ /* 0x000fea0003800000 */
.L_x_266:
        /* <DEDUP_REMOVED lines=10> */
.L_x_269:
[----:B------:R-:W-:Y:S05]  /*e790*/  BSYNC B1 ;  /* 0x0000000000017941 */ /* 0x000fea0003800000 */
.L_x_268:
        /* <DEDUP_REMOVED lines=10> */
.L_x_271:
[----:B------:R-:W-:Y:S05]  /*e840*/  BSYNC B1 ;  /* 0x0000000000017941 */ /* 0x000fea0003800000 */
.L_x_270:
        /* <DEDUP_REMOVED lines=10> */
.L_x_273:
[----:B------:R-:W-:Y:S05]  /*e8f0*/  BSYNC B1 ;  /* 0x0000000000017941 */ /* 0x000fea0003800000 */
.L_x_272:
        /* <DEDUP_REMOVED lines=10> */
.L_x_275:
[----:B------:R-:W-:Y:S05]  /*e9a0*/  BSYNC B1 ;  /* 0x0000000000017941 */ /* 0x000fea0003800000 */
.L_x_274:
        /* <DEDUP_REMOVED lines=10> */
.L_x_277:
[----:B------:R-:W-:Y:S05]  /*ea50*/  BSYNC B1 ;  /* 0x0000000000017941 */ /* 0x000fea0003800000 */
.L_x_276:
[----:B0-234-:R-:W2:Y:S01]  /*ea60*/  LDL.LU R10, [R1+0x1f4] ;  /* 0x0001f400010a7983 */ /* 0x01dea20000300800 */
[----:B-----5:R-:W-:Y:S01]  /*ea70*/  HADD2.F32 R11, -RZ, R23.H0_H0 ;  /* 0x20000017ff0b7230 */ /* 0x020fe20000004100 */
        /* <DEDUP_REMOVED lines=8> */
.L_x_279:
[----:B------:R-:W-:Y:S05]  /*eb00*/  BSYNC B1 ;  /* 0x0000000000017941 */ /* 0x000fea0003800000 */
.L_x_278:
[----:B------:R-:W3:Y:S01]  /*eb10*/  LDL.LU R10, [R1+0x1f8] ;  /* 0x0001f800010a7983 */ /* 0x000ee20000300800 */
[----:B0----5:R-:W-:Y:S01]  /*eb20*/  HADD2.F32 R11, -RZ, R23.H0_H0 ;  /* 0x20000017ff0b7230 */ /* 0x021fe20000004100 */
[----:B------:R-:W-:Y:S01]  /*eb30*/  ISETP.GT.AND P1, PT, R0, 0xf9, P0 ;  /* 0x000000f90000780c */ /* 0x000fe20000724270 */
[----:B------:R-:W-:Y:S01]  /*eb40*/  BSSY B1, `(.L_x_280) ;  /* 0x000000a000017945 */ /* 0x000fe20003800000 */
[----:B------:R-:W-:Y:S02]  /*eb50*/  IADD3 R167, P0, R3, 0x80, RZ ;  /* 0x0000008003a77810 */ /* 0x000fe40007f1e0ff */
[----:B------:R-:W-:-:S04]  /*eb60*/  FMUL R11, R11, R16 ;  /* 0x000000100b0b7220 */ /* 0x000fc80000400000 */
[----:B---3--:R-:W-:-:S05]  /*eb70*/  FFMA R11, R10, R2, R11 ;  /* 0x000000020a0b7223 */ /* 0x008fca000000000b */
[----:B------:R-:W-:-:S04]  /*eb80*/  F2FP.F16.F32.PACK_AB R11, RZ, R11 ;  /* 0x0000000bff0b723e */ /* 0x000fc800000000ff */
[----:B------:R-:W-:Y:S01]  /*eb90*/  PRMT R3, R11, 0x7610, R3 ;  /* 0x000076100b037816 */ /* 0x000fe20000000003 */
[----:B------:R-:W-:-:S04]  /*eba0*/  IMAD.X R11, RZ, RZ, UR7, P0 ;  /* 0x00000007ff0b7e24 */ /* 0x000fc800080e06ff */
[----:B------:R0:W-:Y:S01]  /*ebb0*/  @P2 STG.E.U16 desc[UR36][R6.64+0x1f0], R3 ;  /* 0x0001f00306002986 */ /* 0x0001e2000c101524 */
[----:B------:R-:W-:Y:S05]  /*ebc0*/  @!P1 BRA `(.L_x_281) ;  /* 0x0000000000049947 */ /* 0x000fea0003800000 */
[----:B------:R3:W5:Y:S02]  /*ebd0*/  LDG.E.LTC128B.U16 R23, desc[UR36][R8.64+0x1f2] ;  /* 0x0001f22408177981 */ /* 0x000764000c1e1520 */
.L_x_281:
[----:B------:R-:W-:Y:S05]  /*ebe0*/  BSYNC B1 ;  /* 0x0000000000017941 */ /* 0x000fea0003800000 */
.L_x_280:
[----:B------:R-:W4:Y:S01]  /*ebf0*/  LDL.LU R10, [R1+0x1fc] ;  /* 0x0001fc00010a7983 */ /* 0x000f220000300800 */
[----:B0----5:R-:W-:Y:S01]  /*ec00*/  HADD2.F32 R3, -RZ, R23.H0_H0 ;  /* 0x20000017ff037230 */ /* 0x021fe20000004100 */
[----:B------:R-:W-:Y:S01]  /*ec10*/  ISETP.GT.AND P0, PT, R17, 0x80, PT ;  /* 0x000000801100780c */ /* 0x000fe20003f04270 */
[----:B--23--:R-:W-:-:S03]  /*ec20*/  IMAD R8, R11, R14, RZ ;  /* 0x0000000e0b087224 */ /* 0x00cfc600078e02ff */
[----:B------:R-:W-:Y:S01]  /*ec30*/  FMUL R3, R3, R16 ;  /* 0x0000001003037220 */ /* 0x000fe20000400000 */
[C---:B------:R-:W-:Y:S01]  /*ec40*/  IMAD R165, R167.reuse, R15, R8 ;  /* 0x0000000fa7a57224 */ /* 0x040fe200078e0208 */
[----:B------:R-:W-:Y:S01]  /*ec50*/  ISETP.GT.AND P4, PT, R0, RZ, P0 ;  /* 0x000000ff0000720c */ /* 0x000fe20000784270 */
[----:B------:R-:W-:-:S04]  /*ec60*/  IMAD.WIDE.U32 R8, R167, R14, R20 ;  /* 0x0000000ea7087225 */ /* 0x000fc800078e0014 */
[----:B------:R-:W-:Y:S02]  /*ec70*/  IMAD.IADD R9, R9, 0x1, R165 ;  /* 0x0000000109097824 */ /* 0x000fe400078e02a5 */
[----:B----4-:R-:W-:Y:S01]  /*ec80*/  FFMA R3, R10, R2, R3 ;  /* 0x000000020a037223 */ /* 0x010fe20000000003 */
[----:B------:R-:W-:-:S04]  /*ec90*/  LEA R10, P2, R8, R12, 0x1 ;  /* 0x0000000c080a7211 */ /* 0x000fc800078408ff */
[----:B------:R-:W-:Y:S02]  /*eca0*/  F2FP.F16.F32.PACK_AB R3, RZ, R3 ;  /* 0x00000003ff03723e */ /* 0x000fe400000000ff */
[--C-:B------:R-:W-:Y:S02]  /*ecb0*/  LEA.HI.X R11, R8, R13, R9.reuse, 0x1, P2 ;  /* 0x0000000d080b7211 */ /* 0x100fe400010f0c09 */
[----:B------:R-:W-:-:S05]  /*ecc0*/  PRMT R9, R3, 0x7610, R9 ;  /* 0x0000761003097816 */ /* 0x000fca0000000009 */
[----:B------:R0:W-:Y:S04]  /*ecd0*/  @P1 STG.E.U16 desc[UR36][R6.64+0x1f2], R9 ;  /* 0x0001f20906001986 */ /* 0x0001e8000c101524 */
[----:B------:R-:W2:Y:S01]  /*ece0*/  @P4 LDG.E.LTC128B.U16 R23, desc[UR36][R10.64] ;  /* 0x000000240a174981 */ /* 0x000ea2000c1e1520 */
[----:B-1----:R-:W-:Y:S01]  /*ecf0*/  IMAD.U32 R159, RZ, RZ, UR8 ;  /* 0x00000008ff9f7e24 */ /* 0x002fe2000f8e00ff */
[----:B------:R-:W-:Y:S01]  /*ed00*/  MOV R164, UR9 ;  /* 0x0000000900a47c02 */ /* 0x000fe20008000f00 */
[----:B------:R-:W-:Y:S01]  /*ed10*/  IMAD.U32 R161, RZ, RZ, UR8 ;  /* 0x00000008ffa17e24 */ /* 0x000fe2000f8e00ff */
[----:B------:R-:W-:Y:S01]  /*ed20*/  ISETP.GT.AND P2, PT, R0, 0x1, P0 ;  /* 0x000000010000780c */ /* 0x000fe20000744270 */
[----:B------:R-:W-:Y:S01]  /*ed30*/  IMAD.SHL.U32 R159, R159, 0x100, RZ ;  /* 0x000001009f9f7824 */ /* 0x000fe200078e00ff */
[----:B------:R-:W-:Y:S01]  /*ed40*/  BSSY B1, `(.L_x_282) ;  /* 0x0000011000017945 */ /* 0x000fe20003800000 */
[----:B0-----:R-:W-:Y:S01]  /*ed50*/  IMAD.WIDE.U32 R8, R167, R14, R18 ;  /* 0x0000000ea7087225 */ /* 0x001fe200078e0012 */
[----:B------:R-:W-:-:S04]  /*ed60*/  SHF.L.U64.HI R161, R161, 0x8, R164 ;  /* 0x00000008a1a17819 */ /* 0x000fc800000102a4 */
[----:B------:R-:W-:-:S03]  /*ed70*/  IADD3 R9, R165, R9, RZ ;  /* 0x00000009a5097210 */ /* 0x000fc60007ffe0ff */
[----:B------:R-:W-:Y:S01]  /*ed80*/  IMAD.WIDE.U32 R162, R22, UR43, R8 ;  /* 0x0000002b16a27c25 */ /* 0x000fe2000f8e0008 */
[----:B------:R-:W-:-:S03]  /*ed90*/  IADD3 R8, P1, R159, R4, RZ ;  /* 0x000000049f087210 */ /* 0x000fc60007f3e0ff */
[----:B------:R-:W-:Y:S01]  /*eda0*/  IMAD.IADD R7, R157, 0x1, R163 ;  /* 0x000000019d077824 */ /* 0x000fe200078e02a3 */
[----:B------:R-:W-:Y:S02]  /*edb0*/  IADD3.X R9, R161, R5, RZ, P1, !PT ;  /* 0x00000005a1097210 */ /* 0x000fe40000ffe4ff */
[----:B------:R-:W-:-:S04]  /*edc0*/  LEA R6, P3, R162, R12, 0x1 ;  /* 0x0000000ca2067211 */ /* 0x000fc800078608ff */
[----:B------:R-:W-:Y:S01]  /*edd0*/  LEA.HI.X R7, R162, R13, R7, 0x1, P3 ;  /* 0x0000000da2077211 */ /* 0x000fe200018f0c07 */
[----:B--2---:R-:W-:-:S05]  /*ede0*/  HADD2.F32 R3, -RZ, R23.H0_H0 ;  /* 0x20000017ff037230 */ /* 0x004fca0000004100 */
[----:B------:R-:W-:-:S04]  /*edf0*/  FMUL R3, R3, R16 ;  /* 0x0000001003037220 */ /* 0x000fc80000400000 */
[----:B------:R-:W-:-:S05]  /*ee00*/  FFMA R3, R24, R2, R3 ;  /* 0x0000000218037223 */ /* 0x000fca0000000003 */
[----:B------:R-:W-:-:S05]  /*ee10*/  F2FP.F16.F32.PACK_AB R3, RZ, R3 ;  /* 0x00000003ff03723e */ /* 0x000fca00000000ff */
[----:B------:R0:W-:Y:S01]  /*ee20*/  @P4 STG.E.U16 desc[UR36][R8.64], R3 ;  /* 0x0000000308004986 */ /* 0x0001e2000c101524 */
[----:B------:R-:W-:Y:S05]  /*ee30*/  @!P2 BRA `(.L_x_283) ;  /* 0x000000000004a947 */ /* 0x000fea0003800000 */
[----:B------:R1:W5:Y:S02]  /*ee40*/  LDG.E.LTC128B.U16 R23, desc[UR36][R6.64+0x2] ;  /* 0x0000022406177981 */ /* 0x000364000c1e1520 */
.L_x_283:
[----:B------:R-:W-:Y:S05]  /*ee50*/  BSYNC B1 ;  /* 0x0000000000017941 */ /* 0x000fea0003800000 */
.L_x_282:
[----:B0----5:R-:W-:Y:S01]  /*ee60*/  HADD2.F32 R3, -RZ, R23.H0_H0 ;  /* 0x20000017ff037230 */ /* 0x021fe20000004100 */
[----:B------:R-:W-:Y:S01]  /*ee70*/  ISETP.GT.AND P1, PT, R17, 0x88, PT ;  /* 0x000000881100780c */ /* 0x000fe20003f24270 */
[----:B------:R-:W-:Y:S01]  /*ee80*/  IMAD.WIDE.U32 R14, R167, R14, R154 ;  /* 0x0000000ea70e7225 */ /* 0x000fe200078e009a */
[----:B------:R-:W-:Y:S03]  /*ee90*/  BSSY B1, `(.L_x_284) ;  /* 0x0000010000017945 */ /* 0x000fe60003800000 */
[----:B------:R-:W-:Y:S01]  /*eea0*/  FMUL R10, R3, R16 ;  /* 0x00000010030a7220 */ /* 0x000fe20000400000 */
[----:B------:R-:W-:Y:S01]  /*eeb0*/  ISETP.GT.AND P3, PT, R0, RZ, P1 ;  /* 0x000000ff0000720c */ /* 0x000fe20000f64270 */
[----:B------:R-:W-:Y:S01]  /*eec0*/  IMAD.IADD R165, R165, 0x1, R15 ;  /* 0x00000001a5a57824 */ /* 0x000fe200078e020f */
[----:B------:R-:W-:Y:S01]  /*eed0*/  IADD3 R152, P4, R152, R14, RZ ;  /* 0x0000000e98987210 */ /* 0x000fe20007f9e0ff */
[----:B------:R-:W-:Y:S01]  /*eee0*/  FFMA R10, R25, R2, R10 ;  /* 0x00000002190a7223 */ /* 0x000fe2000000000a */
[----:B------:R-:W-:-:S03]  /*eef0*/  IADD3 R14, P5, R18, R14, RZ ;  /* 0x0000000e120e7210 */ /* 0x000fc60007fbe0ff */
[----:B------:R-:W-:Y:S01]  /*ef00*/  IMAD.X R20, R165, 0x1, R21, P4 ;  /* 0x00000001a5147824 */ /* 0x000fe200020e0615 */
[----:B------:R-:W-:Y:S02]  /*ef10*/  F2FP.F16.F32.PACK_AB R3, RZ, R10 ;  /* 0x0000000aff03723e */ /* 0x000fe400000000ff */
[C---:B------:R-:W-:Y:S02]  /*ef20*/  LEA R10, P4, R152.reuse, R12, 0x1 ;  /* 0x0000000c980a7211 */ /* 0x040fe400078808ff */
[----:B------:R-:W-:Y:S02]  /*ef30*/  PRMT R17, R3, 0x7610, R17 ;  /* 0x0000761003117816 */ /* 0x000fe40000000011 */
[----:B------:R-:W-:Y:S02]  /*ef40*/  LEA.HI.X R11, R152, R13, R20, 0x1, P4 ;  /* 0x0000000d980b7211 */ /* 0x000fe400020f0c14 */
[----:B------:R-:W-:Y:S01]  /*ef50*/  PRMT R3, R23, 0x7610, R3 ;  /* 0x0000761017037816 */ /* 0x000fe20000000003 */
[----:B------:R0:W-:Y:S01]  /*ef60*/  @P2 STG.E.U16 desc[UR36][R8.64+0x2], R17 ;  /* 0x0000021108002986 */ /* 0x0001e2000c101524 */
[----:B------:R-:W-:Y:S05]  /*ef70*/  @!P3 BRA `(.L_x_285) ;  /* 0x000000000004b947 */ /* 0x000fea0003800000 */
[----:B------:R2:W5:Y:S02]  /*ef80*/  LDG.E.LTC128B.U16 R3, desc[UR36][R10.64] ;  /* 0x000000240a037981 */ /* 0x000564000c1e1520 */
.L_x_285:
[----:B------:R-:W-:Y:S05]  /*ef90*/  BSYNC B1 ;  /* 0x0000000000017941 */ /* 0x000fea0003800000 */
.L_x_284:
[----:B--2--5:R-:W-:Y:S01]  /*efa0*/  HADD2.F32 R11, -RZ, R3.H0_H0 ;  /* 0x20000003ff0b7230 */ /* 0x024fe20000004100 */
[----:B------:R-:W-:Y:S01]  /*efb0*/  IADD3.X R15, R19, R165, RZ, P5, !PT ;  /* 0x000000a5130f7210 */ /* 0x000fe20002ffe4ff */
[----:B------:R-:W-:Y:S01]  /*efc0*/  BSSY B1, `(.L_x_286) ;  /* 0x000000e000017945 */ /* 0x000fe20003800000 */
[----:B------:R-:W-:Y:S02]  /*efd0*/  IADD3 R10, P2, R8, R158, RZ ;  /* 0x0000009e080a7210 */ /* 0x000fe40007f5e0ff */
[----:B------:R-:W-:Y:S01]  /*efe0*/  FMUL R11, R11, R16 ;  /* 0x000000100b0b7220 */ /* 0x000fe20000400000 */
[----:B------:R-:W-:Y:S01]  /*eff0*/  IMAD.WIDE.U32 R22, R22, UR43, R14 ;  /* 0x0000002b16167c25 */ /* 0x000fe2000f8e000e */
[----:B------:R-:W-:-:S03]  /*f000*/  ISETP.GT.AND P5, PT, R0, 0x1, P1 ;  /* 0x000000010000780c */ /* 0x000fc60000fa4270 */
[----:B------:R-:W-:Y:S01]  /*f010*/  FFMA R11, R26, R2, R11 ;  /* 0x000000021a0b7223 */ /* 0x000fe2000000000b */
[----:B------:R-:W-:Y:S01]  /*f020*/  IMAD.IADD R157, R157, 0x1, R23 ;  /* 0x000000019d9d7824 */ /* 0x000fe200078e0217 */
[----:B------:R-:W-:-:S03]  /*f030*/  LEA R12, P4, R22, R12, 0x1 ;  /* 0x0000000c160c7211 */ /* 0x000fc600078808ff */
[----:B------:R-:W-:Y:S01]  /*f040*/  F2FP.F16.F32.PACK_AB R14, RZ, R11 ;  /* 0x0000000bff0e723e */ /* 0x000fe200000000ff */
[----:B------:R-:W-:Y:S01]  /*f050*/  IMAD.X R11, R9, 0x1, R156, P2 ;  /* 0x00000001090b7824 */ /* 0x000fe200010e069c */
[----:B------:R-:W-:-:S04]  /*f060*/  LEA.HI.X R13, R22, R13, R157, 0x1, P4 ;  /* 0x0000000d160d7211 */ /* 0x000fc800020f0c9d */
[----:B------:R2:W-:Y:S01]  /*f070*/  @P3 STG.E.U16 desc[UR36][R10.64], R14 ;  /* 0x0000000e0a003986 */ /* 0x0005e2000c101524 */
[----:B------:R-:W-:Y:S05]  /*f080*/  @!P5 BRA `(.L_x_287) ;  /* 0x000000000004d947 */ /* 0x000fea0003800000 */
[----:B------:R3:W5:Y:S02]  /*f090*/  LDG.E.LTC128B.U16 R3, desc[UR36][R12.64+0x2] ;  /* 0x000002240c037981 */ /* 0x000764000c1e1520 */
.L_x_287:
[----:B------:R-:W-:Y:S05]  /*f0a0*/  BSYNC B1 ;  /* 0x0000000000017941 */ /* 0x000fea0003800000 */
.L_x_286:
[----:B-----5:R-:W-:Y:S01]  /*f0b0*/  HADD2.F32 R15, -RZ, R3.H0_H0 ;  /* 0x20000003ff0f7230 */ /* 0x020fe20000004100 */
[----:B------:R-:W-:Y:S01]  /*f0c0*/  ISETP.GT.AND P2, PT, R0, 0x8, P0 ;  /* 0x000000080000780c */ /* 0x000fe20000744270 */
[----:B------:R-:W-:Y:S03]  /*f0d0*/  BSSY B1, `(.L_x_288) ;  /* 0x0000007000017945 */ /* 0x000fe60003800000 */
[----:B--2---:R-:W-:-:S04]  /*f0e0*/  FMUL R14, R15, R16 ;  /* 0x000000100f0e7220 */ /* 0x004fc80000400000 */
[----:B------:R-:W-:-:S05]  /*f0f0*/  FFMA R14, R27, R2, R14 ;  /* 0x000000021b0e7223 */ /* 0x000fca000000000e */
[----:B------:R-:W-:-:S05]  /*f100*/  F2FP.F16.F32.PACK_AB R14, RZ, R14 ;  /* 0x0000000eff0e723e */ /* 0x000fca00000000ff */
[----:B------:R2:W-:Y:S01]  /*f110*/  @P5 STG.E.U16 desc[UR36][R10.64+0x2], R14 ;  /* 0x0000020e0a005986 */ /* 0x0005e2000c101524 */
[----:B------:R-:W-:Y:S05]  /*f120*/  @!P2 BRA `(.L_x_289) ;  /* 0x000000000004a947 */ /* 0x000fea0003800000 */
[----:B------:R4:W5:Y:S02]  /*f130*/  LDG.E.LTC128B.U16 R3, desc[UR36][R6.64+0x10] ;  /* 0x0000102406037981 */ /* 0x000964000c1e1520 */
.L_x_289:
[----:B------:R-:W-:Y:S05]  /*f140*/  BSYNC B1 ;  /* 0x0000000000017941 */ /* 0x000fea0003800000 */
.L_x_288:
[----:B--2--5:R-:W-:Y:S01]  /*f150*/  HADD2.F32 R11, -RZ, R3.H0_H0 ;  /* 0x20000003ff0b7230 */ /* 0x024fe20000004100 */
[----:B------:R-:W-:Y:S01]  /*f160*/  ISETP.GT.AND P3, PT, R0, 0x9, P0 ;  /* 0x000000090000780c */ /* 0x000fe20000764270 */
[----:B------:R-:W-:Y:S03]  /*f170*/  BSSY B1, `(.L_x_290) ;  /* 0x0000007000017945 */ /* 0x000fe60003800000 */
[----:B------:R-:W-:-:S04]  /*f180*/  FMUL R11, R11, R16 ;  /* 0x000000100b0b7220 */ /* 0x000fc80000400000 */
[----:B------:R-:W-:-:S05]  /*f190*/  FFMA R11, R28, R2, R11 ;  /* 0x000000021c0b7223 */ /* 0x000fca000000000b */
[----:B------:R-:W-:-:S05]  /*f1a0*/  F2FP.F16.F32.PACK_AB R11, RZ, R11 ;  /* 0x0000000bff0b723e */ /* 0x000fca00000000ff */
[----:B------:R2:W-:Y:S01]  /*f1b0*/  @P2 STG.E.U16 desc[UR36][R8.64+0x10], R11 ;  /* 0x0000100b08002986 */ /* 0x0005e2000c101524 */
[----:B------:R-:W-:Y:S05]  /*f1c0*/  @!P3 BRA `(.L_x_291) ;  /* 0x000000000004b947 */ /* 0x000fea0003800000 */
[----:B------:R0:W5:Y:S02]  /*f1d0*/  LDG.E.LTC128B.U16 R3, desc[UR36][R6.64+0x12] ;  /* 0x0000122406037981 */ /* 0x000164000c1e1520 */
.L_x_291:
[----:B------:R-:W-:Y:S05]  /*f1e0*/  BSYNC B1 ;  /* 0x0000000000017941 */ /* 0x000fea0003800000 */
.L_x_290:
        /* <DEDUP_REMOVED lines=9> */
.L_x_293:
[----:B------:R-:W-:Y:S05]  /*f280*/  BSYNC B1 ;  /* 0x0000000000017941 */ /* 0x000fea0003800000 */
.L_x_292:
[----:B-----5:R-:W-:Y:S01]  /*f290*/  HADD2.F32 R11, -RZ, R3.H0_H0 ;  /* 0x20000003ff0b7230 */ /* 0x020fe20000004100 */
[----:B--2---:R-:W-:Y:S01]  /*f2a0*/  IADD3 R10, P3, R158, R8, RZ ;  /* 0x000000089e0a7210 */ /* 0x004fe20007f7e0ff */
[----:B------:R-:W-:Y:S01]  /*f2b0*/  BSSY B1, `(.L_x_294) ;  /* 0x0000009000017945 */ /* 0x000fe20003800000 */
[----:B------:R-:W-:Y:S02]  /*f2c0*/  ISETP.GT.AND P2, PT, R0, 0x9, P1 ;  /* 0x000000090000780c */ /* 0x000fe40000f44270 */
[----:B------:R-:W-:-:S04]  /*f2d0*/  FMUL R11, R11, R16 ;  /* 0x000000100b0b7220 */ /* 0x000fc80000400000 */
[----:B------:R-:W-:-:S05]  /*f2e0*/  FFMA R11, R30, R2, R11 ;  /* 0x000000021e0b7223 */ /* 0x000fca000000000b */
[----:B------:R-:W-:Y:S02]  /*f2f0*/  F2FP.F16.F32.PACK_AB R14, RZ, R11 ;  /* 0x0000000bff0e723e */ /* 0x000fe400000000ff */
[----:B------:R-:W-:-:S05]  /*f300*/  IADD3.X R11, R156, R9, RZ, P3, !PT ;  /* 0x000000099c0b7210 */ /* 0x000fca0001ffe4ff */
[----:B------:R2:W-:Y:S01]  /*f310*/  @P4 STG.E.U16 desc[UR36][R10.64+0x10], R14 ;  /* 0x0000100e0a004986 */ /* 0x0005e2000c101524 */
[----:B------:R-:W-:Y:S05]  /*f320*/  @!P2 BRA `(.L_x_295) ;  /* 0x000000000004a947 */ /* 0x000fea0003800000 */
[----:B------:R0:W5:Y:S02]  /*f330*/  LDG.E.LTC128B.U16 R3, desc[UR36][R12.64+0x12] ;  /* 0x000012240c037981 */ /* 0x000164000c1e1520 */
.L_x_295:
[----:B------:R-:W-:Y:S05]  /*f340*/  BSYNC B1 ;  /* 0x0000000000017941 */ /* 0x000fea0003800000 */
.L_x_294:
[----:B--2--5:R-:W-:Y:S01]  /*f350*/  HADD2.F32 R11, -RZ, R3.H0_H0 ;  /* 0x20000003ff0b7230 */ /* 0x024fe20000004100 */
[----:B------:R-:W-:Y:S01]  /*f360*/  IADD3 R158, P3, P4, R158, R4, R159 ;  /* 0x000000049e9e7210 */ /* 0x000fe20007c7e09f */
[----:B------:R-:W-:Y:S01]  /*f370*/  BSSY B1, `(.L_x_296) ;  /* 0x0000009000017945 */ /* 0x000fe20003800000 */
[----:B------:R-:W-:Y:S02]  /*f380*/  ISETP.GT.AND P5, PT, R0, 0x10, P0 ;  /* 0x000000100000780c */ /* 0x000fe400007a4270 */
[----:B------:R-:W-:Y:S01]  /*f390*/  FMUL R10, R11, R16 ;  /* 0x000000100b0a7220 */ /* 0x000fe20000400000 */
[----:B------:R-:W-:-:S03]  /*f3a0*/  IADD3.X R159, R156, R5, R161, P3, P4 ;  /* 0x000000059c9f7210 */ /* 0x000fc60001fe84a1 */
[----:B------:R-:W-:-:S05]  /*f3b0*/  FFMA R10, R31, R2, R10 ;  /* 0x000000021f0a7223 */ /* 0x000fca000000000a */
[----:B------:R-:W-:-:S05]  /*f3c0*/  F2FP.F16.F32.PACK_AB R10, RZ, R10 ;  /* 0x0000000aff0a723e */ /* 0x000fca00000000ff */
[----:B------:R2:W-:Y:S01]  /*f3d0*/  @P2 STG.E.U16 desc[UR36][R158.64+0x12], R10 ;  /* 0x0000120a9e002986 */ /* 0x0005e2000c101524 */
[----:B------:R-:W-:Y:S05]  /*f3e0*/  @!P5 BRA `(.L_x_297) ;  /* 0x000000000004d947 */ /* 0x000fea0003800000 */
[----:B------:R0:W5:Y:S02]  /*f3f0*/  LDG.E.LTC128B.U16 R3, desc[UR36][R6.64+0x20] ;  /* 0x0000202406037981 */ /* 0x000164000c1e1520 */
.L_x_297:
[----:B------:R-:W-:Y:S05]  /*f400*/  BSYNC B1 ;  /* 0x0000000000017941 */ /* 0x000fea0003800000 */
.L_x_296:
[----:B-----5:R-:W-:Y:S01]  /*f410*/  HADD2.F32 R5, -RZ, R3.H0_H0 ;  /* 0x20000003ff057230 */ /* 0x020fe20000004100 */
        /* <DEDUP_REMOVED lines=8> */
.L_x_299:
[----:B------:R-:W-:Y:S05]  /*f4a0*/  BSYNC B1 ;  /* 0x0000000000017941 */ /* 0x000fea0003800000 */
.L_x_298:
[----:B0----5:R-:W-:Y:S01]  /*f4b0*/  HADD2.F32 R5, -RZ, R3.H0_H0 ;  /* 0x20000003ff057230 */ /* 0x021fe20000004100 */
        /* <DEDUP_REMOVED lines=8> */
.L_x_301:
[----:B------:R-:W-:Y:S05]  /*f540*/  BSYNC B1 ;  /* 0x0000000000017941 */ /* 0x000fea0003800000 */
.L_x_300:
[----:B-----5:R-:W-:Y:S01]  /*f550*/  HADD2.F32 R5, -RZ, R3.H0_H0 ;  /* 0x20000003ff057230 */ /* 0x020fe20000004100 */
[----:B------:R-:W-:Y:S01]  /*f560*/  ISETP.GT.AND P2, PT, R0, 0x11, P1 ;  /* 0x000000110000780c */ /* 0x000fe20000f44270 */
[----:B0-----:R-:W-:Y:S01]  /*f570*/  @P3 IMAD.MOV.U32 R4, RZ, RZ, R158 ;  /* 0x000000ffff043224 */ /* 0x001fe200078e009e */
[----:B------:R-:W-:Y:S02]  /*f580*/  BSSY B1, `(.L_x_302) ;  /* 0x0000009000017945 */ /* 0x000fe40003800000 */
[----:B------:R-:W-:-:S04]  /*f590*/  FMUL R5, R5, R16 ;  /* 0x0000001005057220 */ /* 0x000fc80000400000 */
[----:B------:R-:W-:-:S05]  /*f5a0*/  FFMA R5, R34, R2, R5 ;  /* 0x0000000222057223 */ /* 0x000fca0000000005 */
[----:B------:R-:W-:-:S04]  /*f5b0*/  F2FP.F16.F32.PACK_AB R5, RZ, R5 ;  /* 0x00000005ff05723e */ /* 0x000fc800000000ff */
[----:B--2---:R-:W-:Y:S01]  /*f5c0*/  PRMT R10, R5, 0x7610, R10 ;  /* 0x00007610050a7816 */ /* 0x004fe2000000000a */
[----:B------:R-:W-:-:S05]  /*f5d0*/  @P3 IMAD.MOV.U32 R5, RZ, RZ, R159 ;  /* 0x000000ffff053224 */ /* 0x000fca00078e009f */
[----:B------:R0:W-:Y:S01]  /*f5e0*/  @P3 STG.E.U16 desc[UR36][R4.64+0x20], R10 ;  /* 0x0000200a04003986 */ /* 0x0001e2000c101524 */
[----:B------:R-:W-:Y:S05]  /*f5f0*/  @!P2 BRA `(.L_x_303) ;  /* 0x000000000004a947 */ /* 0x000fea0003800000 */
[----:B------:R2:W5:Y:S02]  /*f600*/  LDG.E.LTC128B.U16 R3, desc[UR36][R12.64+0x22] ;  /* 0x000022240c037981 */ /* 0x000564000c1e1520 */
.L_x_303:
[----:B------:R-:W-:Y:S05]  /*f610*/  BSYNC B1 ;  /* 0x0000000000017941 */ /* 0x000fea0003800000 */
.L_x_302:
[----:B0----5:R-:W-:Y:S01]  /*f620*/  HADD2.F32 R5, -RZ, R3.H0_H0 ;  /* 0x20000003ff057230 */ /* 0x021fe20000004100 */
[----:B------:R-:W-:Y:S01]  /*f630*/  ISETP.GT.AND P3, PT, R0, 0x18, P0 ;  /* 0x000000180000780c */ /* 0x000fe20000764270 */
[----:B------:R-:W-:Y:S03]  /*f640*/  BSSY B1, `(.L_x_304) ;  /* 0x000000a000017945 */ /* 0x000fe60003800000 */
[----:B------:R-:W-:Y:S01]  /*f650*/  FMUL R4, R5, R16 ;  /* 0x0000001005047220 */ /* 0x000fe20000400000 */
[----:B------:R-:W-:-:S03]  /*f660*/  @P2 IMAD.MOV.U32 R5, RZ, RZ, R159 ;  /* 0x000000ffff052224 */ /* 0x000fc600078e009f */
[----:B------:R-:W-:-:S05]  /*f670*/  FFMA R4, R35, R2, R4 ;  /* 0x0000000223047223 */ /* 0x000fca0000000004 */
[----:B------:R-:W-:-:S04]  /*f680*/  F2FP.F16.F32.PACK_AB R4, RZ, R4 ;  /* 0x00000004ff04723e */ /* 0x000fc800000000ff */
[----:B------:R-:W-:Y:S02]  /*f690*/  PRMT R10, R4, 0x7610, R10 ;  /* 0x00007610040a7816 */ /* 0x000fe4000000000a */
[----:B------:R-:W-:-:S05]  /*f6a0*/  @P2 MOV R4, R158 ;  /* 0x0000009e00042202 */ /* 0x000fca0000000f00 */
[----:B------:R0:W-:Y:S01]  /*f6b0*/  @P2 STG.E.U16 desc[UR36][R4.64+0x22], R10 ;  /* 0x0000220a04002986 */ /* 0x0001e2000c101524 */
[----:B------:R-:W-:Y:S05]  /*f6c0*/  @!P3 BRA `(.L_x_305) ;  /* 0x000000000004b947 */ /* 0x000fea0003800000 */
[----:B------:R0:W5:Y:S02]  /*f6d0*/  LDG.E.LTC128B.U16 R3, desc[UR36][R6.64+0x30] ;  /* 0x0000302406037981 */ /* 0x000164000c1e1520 */
.L_x_305:
[----:B------:R-:W-:Y:S05]  /*f6e0*/  BSYNC B1 ;  /* 0x0000000000017941 */ /* 0x000fea0003800000 */
.L_x_304:
        /* <DEDUP_REMOVED lines=9> */
.L_x_307:
[----:B------:R-:W-:Y:S05]  /*f780*/  BSYNC B1 ;  /* 0x0000000000017941 */ /* 0x000fea0003800000 */
.L_x_306:
        /* <DEDUP_REMOVED lines=9> */
.L_x_309:
[----:B------:R-:W-:Y:S05]  /*f820*/  BSYNC B1 ;  /* 0x0000000000017941 */ /* 0x000fea0003800000 */
.L_x_308:
[----:B-----5:R-:W-:Y:S01]  /*f830*/  HADD2.F32 R5, -RZ, R3.H0_H0 ;  /* 0x20000003ff057230 */ /* 0x020fe20000004100 */
[----:B------:R-:W-:Y:S01]  /*f840*/  ISETP.GT.AND P2, PT, R0, 0x19, P1 ;  /* 0x000000190000780c */ /* 0x000fe20000f44270 */
[----:B0-----:R-:W-:Y:S01]  /*f850*/  @P3 IMAD.MOV.U32 R4, RZ, RZ, R158 ;  /* 0x000000ffff043224 */ /* 0x001fe200078e009e */
[----:B------:R-:W-:Y:S02]  /*f860*/  BSSY B1, `(.L_x_310) ;  /* 0x0000009000017945 */ /* 0x000fe40003800000 */
[----:B------:R-:W-:-:S04]  /*f870*/  FMUL R5, R5, R16 ;  /* 0x0000001005057220 */ /* 0x000fc80000400000 */
[----:B------:R-:W-:-:S05]  /*f880*/  FFMA R5, R38, R2, R5 ;  /* 0x0000000226057223 */ /* 0x000fca0000000005 */
[----:B------:R-:W-:-:S04]  /*f890*/  F2FP.F16.F32.PACK_AB R5, RZ, R5 ;  /* 0x00000005ff05723e */ /* 0x000fc800000000ff */
[----:B------:R-:W-:Y:S02]  /*f8a0*/  PRMT R10, R5, 0x7610, R10 ;  /* 0x00007610050a7816 */ /* 0x000fe4000000000a */
[----:B------:R-:W-:-:S05]  /*f8b0*/  @P3 MOV R5, R159 ;  /* 0x0000009f00053202 */ /* 0x000fca0000000f00 */
[----:B------:R0:W-:Y:S01]  /*f8c0*/  @P3 STG.E.U16 desc[UR36][R4.64+0x30], R10 ;  /* 0x0000300a04003986 */ /* 0x0001e2000c101524 */
[----:B------:R-:W-:Y:S05]  /*f8d0*/  @!P2 BRA `(.L_x_311) ;  /* 0x000000000004a947 */ /* 0x000fea0003800000 */
[----:B------:R0:W5:Y:S02]  /*f8e0*/  LDG.E.LTC128B.U16 R3, desc[UR36][R12.64+0x32] ;  /* 0x000032240c037981 */ /* 0x000164000c1e1520 */
.L_x_311:
[----:B------:R-:W-:Y:S05]  /*f8f0*/  BSYNC B1 ;  /* 0x0000000000017941 */ /* 0x000fea0003800000 */
.L_x_310:
[----:B0----5:R-:W-:Y:S01]  /*f900*/  HADD2.F32 R5, -RZ, R3.H0_H0 ;  /* 0x20000003ff057230 */ /* 0x021fe20000004100 */
[----:B------:R-:W-:Y:S01]  /*f910*/  ISETP.GT.AND P3, PT, R0, 0x20, P0 ;  /* 0x000000200000780c */ /* 0x000fe20000764270 */
[----:B------:R-:W-:Y:S03]  /*f920*/  BSSY B1, `(.L_x_312) ;  /* 0x000000a000017945 */ /* 0x000fe60003800000 */
[----:B------:R-:W-:Y:S01]  /*f930*/  FMUL R4, R5, R16 ;  /* 0x0000001005047220 */ /* 0x000fe20000400000 */
[----:B------:R-:W-:-:S03]  /*f940*/  @P2 IMAD.MOV.U32 R5, RZ, RZ, R159 ;  /* 0x000000ffff052224 */ /* 0x000fc600078e009f */
[----:B------:R-:W-:-:S05]  /*f950*/  FFMA R4, R39, R2, R4 ;  /* 0x0000000227047223 */ /* 0x000fca0000000004 */
[----:B------:R-:W-:-:S04]  /*f960*/  F2FP.F16.F32.PACK_AB R4, RZ, R4 ;  /* 0x00000004ff04723e */ /* 0x000fc800000000ff */
[----:B------:R-:W-:Y:S01]  /*f970*/  PRMT R10, R4, 0x7610, R10 ;  /* 0x00007610040a7816 */ /* 0x000fe2000000000a */
[----:B------:R-:W-:-:S05]  /*f980*/  @P2 IMAD.MOV.U32 R4, RZ, RZ, R158 ;  /* 0x000000ffff042224 */ /* 0x000fca00078e009e */
[----:B------:R0:W-:Y:S01]  /*f990*/  @P2 STG.E.U16 desc[UR36][R4.64+0x32], R10 ;  /* 0x0000320a04002986 */ /* 0x0001e2000c101524 */
[----:B------:R-:W-:Y:S05]  /*f9a0*/  @!P3 BRA `(.L_x_313) ;  /* 0x000000000004b947 */ /* 0x000fea0003800000 */
[----:B------:R0:W5:Y:S02]  /*f9b0*/  LDG.E.LTC128B.U16 R3, desc[UR36][R6.64+0x40] ;  /* 0x0000402406037981 */ /* 0x000164000c1e1520 */
.L_x_313:
[----:B------:R-:W-:Y:S05]  /*f9c0*/  BSYNC B1 ;  /* 0x0000000000017941 */ /* 0x000fea0003800000 */
.L_x_312:
        /* <DEDUP_REMOVED lines=9> */
.L_x_315:
[----:B------:R-:W-:Y:S05]  /*fa60*/  BSYNC B1 ;  /* 0x0000000000017941 */ /* 0x000fea0003800000 */
.L_x_314:
        /* <DEDUP_REMOVED lines=9> */
.L_x_317:
[----:B------:R-:W-:Y:S05]  /*fb00*/  BSYNC B1 ;  /* 0x0000000000017941 */ /* 0x000fea0003800000 */
.L_x_316:
[----:B-----5:R-:W-:Y:S01]  /*fb10*/  HADD2.F32 R5, -RZ, R3.H0_H0 ;  /* 0x20000003ff057230 */ /* 0x020fe20000004100 */
[----:B0-----:R-:W-:Y:S01]  /*fb20*/  @P3 MOV R4, R158 ;  /* 0x0000009e00043202 */ /* 0x001fe20000000f00 */
[----:B------:R-:W-:Y:S01]  /*fb30*/  BSSY B1, `(.L_x_318) ;  /* 0x000000a000017945 */ /* 0x000fe20003800000 */
[----:B------:R-:W-:Y:S02]  /*fb40*/  ISETP.GT.AND P2, PT, R0, 0x21, P1 ;  /* 0x000000210000780c */ /* 0x000fe40000f44270 */
[----:B------:R-:W-:-:S04]  /*fb50*/  FMUL R5, R5, R16 ;  /* 0x0000001005057220 */ /* 0x000fc80000400000 */
[----:B------:R-:W-:-:S05]  /*fb60*/  FFMA R5, R42, R2, R5 ;  /* 0x000000022a057223 */ /* 0x000fca0000000005 */
[----:B------:R-:W-:-:S04]  /*fb70*/  F2FP.F16.F32.PACK_AB R5, RZ, R5 ;  /* 0x00000005ff05723e */ /* 0x000fc800000000ff */
[----:B------:R-:W-:Y:S01]  /*fb80*/  PRMT R10, R5, 0x7610, R10 ;  /* 0x00007610050a7816 */ /* 0x000fe2000000000a */
[----:B------:R-:W-:-:S05]  /*fb90*/  @P3 IMAD.MOV.U32 R5, RZ, RZ, R159 ;  /* 0x000000ffff053224 */ /* 0x000fca00078e009f */
[----:B------:R0:W-:Y:S01]  /*fba0*/  @P3 STG.E.U16 desc[UR36][R4.64+0x40], R10 ;  /* 0x0000400a04003986 */ /* 0x0001e2000c101524 */
[----:B------:R-:W-:Y:S05]  /*fbb0*/  @!P2 BRA `(.L_x_319) ;  /* 0x000000000004a947 */ /* 0x000fea0003800000 */
[----:B------:R0:W5:Y:S02]  /*fbc0*/  LDG.E.LTC128B.U16 R3, desc[UR36][R12.64+0x42] ;  /* 0x000042240c037981 */ /* 0x000164000c1e1520 */
.L_x_319:
[----:B------:R-:W-:Y:S05]  /*fbd0*/  BSYNC B1 ;  /* 0x0000000000017941 */ /* 0x000fea0003800000 */
.L_x_318:
[----:B0----5:R-:W-:Y:S01]  /*fbe0*/  HADD2.F32 R5, -RZ, R3.H0_H0 ;  /* 0x20000003ff057230 */ /* 0x021fe20000004100 */
[----:B------:R-:W-:Y:S01]  /*fbf0*/  ISETP.GT.AND P3, PT, R0, 0x28, P0 ;  /* 0x000000280000780c */ /* 0x000fe20000764270 */
[----:B------:R-:W-:Y:S03]  /*fc00*/  BSSY B1, `(.L_x_320) ;  /* 0x000000a000017945 */ /* 0x000fe60003800000 */
[----:B------:R-:W-:Y:S01]  /*fc10*/  FMUL R4, R5, R16 ;  /* 0x0000001005047220 */ /* 0x000fe20000400000 */
[----:B------:R-:W-:-:S03]  /*fc20*/  @P2 MOV R5, R159 ;  /* 0x0000009f00052202 */ /* 0x000fc60000000f00 */
[----:B------:R-:W-:-:S05]  /*fc30*/  FFMA R4, R43, R2, R4 ;  /* 0x000000022b047223 */ /* 0x000fca0000000004 */
[----:B------:R-:W-:-:S04]  /*fc40*/  F2FP.F16.F32.PACK_AB R4, RZ, R4 ;  /* 0x00000004ff04723e */ /* 0x000fc800000000ff */
[----:B------:R-:W-:Y:S01]  /*fc50*/  PRMT R10, R4, 0x7610, R10 ;  /* 0x00007610040a7816 */ /* 0x000fe2000000000a */
[----:B------:R-:W-:-:S05]  /*fc60*/  @P2 IMAD.MOV.U32 R4, RZ, RZ, R158 ;  /* 0x000000ffff042224 */ /* 0x000fca00078e009e */
[----:B------:R0:W-:Y:S01]  /*fc70*/  @P2 STG.E.U16 desc[UR36][R4.64+0x42], R10 ;  /* 0x0000420a04002986 */ /* 0x0001e2000c101524 */
[----:B------:R-:W-:Y:S05]  /*fc80*/  @!P3 BRA `(.L_x_321) ;  /* 0x000000000004b947 */ /* 0x000fea0003800000 */
[----:B------:R0:W5:Y:S02]  /*fc90*/  LDG.E.LTC128B.U16 R3, desc[UR36][R6.64+0x50] ;  /* 0x0000502406037981 */ /* 0x000164000c1e1520 */
.L_x_321:
[----:B------:R-:W-:Y:S05]  /*fca0*/  BSYNC B1 ;  /* 0x0000000000017941 */ /* 0x000fea0003800000 */
.L_x_320:
        /* <DEDUP_REMOVED lines=9> */
.L_x_323:
[----:B------:R-:W-:Y:S05]  /*fd40*/  BSYNC B1 ;  /* 0x0000000000017941 */ /* 0x000fea0003800000 */
.L_x_322:
        /* <DEDUP_REMOVED lines=9> */
.L_x_325:
[----:B------:R-:W-:Y:S05]  /*fde0*/  BSYNC B1 ;  /* 0x0000000000017941 */ /* 0x000fea0003800000 */
.L_x_324:
[----:B-----5:R-:W-:Y:S01]  /*fdf0*/  HADD2.F32 R5, -RZ, R3.H0_H0 ;  /* 0x20000003ff057230 */ /* 0x020fe20000004100 */
[----:B------:R-:W-:Y:S01]  /*fe00*/  ISETP.GT.AND P2, PT, R0, 0x29, P1 ;  /* 0x000000290000780c */ /* 0x000fe20000f44270 */
[----:B0-----:R-:W-:Y:S01]  /*fe10*/  @P3 IMAD.MOV.U32 R4, RZ, RZ, R158 ;  /* 0x000000ffff043224 */ /* 0x001fe200078e009e */
[----:B------:R-:W-:Y:S02]  /*fe20*/  BSSY B1, `(.L_x_326) ;  /* 0x0000009000017945 */ /* 0x000fe40003800000 */
        /* <DEDUP_REMOVED lines=8> */
.L_x_327:
[----:B------:R-:W-:Y:S05]  /*feb0*/  BSYNC B1 ;  /* 0x0000000000017941 */ /* 0x000fea0003800000 */
.L_x_326:
        /* <DEDUP_REMOVED lines=12> */
.L_x_329:
[----:B------:R-:W-:Y:S05]  /*ff80*/  BSYNC B1 ;  /* 0x0000000000017941 */ /* 0x000fea0003800000 */
.L_x_328:
        /* <DEDUP_REMOVED lines=9> */
.L_x_331:
[----:B------:R-:W-:Y:S05]  /*10020*/  BSYNC B1 ;  /* 0x0000000000017941 */ /* 0x000fea0003800000 */
.L_x_330:
        /* <DEDUP_REMOVED lines=9> */
.L_x_333:
[----:B------:R-:W-:Y:S05]  /*100c0*/  BSYNC B1 ;  /* 0x0000000000017941 */ /* 0x000fea0003800000 */
.L_x_332:
        /* <DEDUP_REMOVED lines=12> */
.L_x_335:
[----:B------:R-:W-:Y:S05]  /*10190*/  BSYNC B1 ;  /* 0x0000000000017941 */ /* 0x000fea0003800000 */
.L_x_334:
        /* <DEDUP_REMOVED lines=12> */
.L_x_337:
[----:B------:R-:W-:Y:S05]  /*10260*/  BSYNC B1 ;  /* 0x0000000000017941 */ /* 0x000fea0003800000 */
.L_x_336:
        /* <DEDUP_REMOVED lines=9> */
.L_x_339:
[----:B------:R-:W-:Y:S05]  /*10300*/  BSYNC B1 ;  /* 0x0000000000017941 */ /* 0x000fea0003800000 */
.L_x_338:
        /* <DEDUP_REMOVED lines=9> */
.L_x_341:
[----:B------:R-:W-:Y:S05]  /*103a0*/  BSYNC B1 ;  /* 0x0000000000017941 */ /* 0x000fea0003800000 */
.L_x_340:
        /* <DEDUP_REMOVED lines=12> */
.L_x_343:
[----:B------:R-:W-:Y:S05]  /*10470*/  BSYNC B1 ;  /* 0x0000000000017941 */ /* 0x000fea0003800000 */
.L_x_342:
        /* <DEDUP_REMOVED lines=12> */
.L_x_345:
[----:B------:R-:W-:Y:S05]  /*10540*/  BSYNC B1 ;  /* 0x0000000000017941 */ /* 0x000fea0003800000 */
.L_x_344:
        /* <DEDUP_REMOVED lines=9> */
.L_x_347:
[----:B------:R-:W-:Y:S05]  /*105e0*/  BSYNC B1 ;  /* 0x0000000000017941 */ /* 0x000fea0003800000 */
.L_x_346:
        /* <DEDUP_REMOVED lines=9> */
.L_x_349:
[----:B------:R-:W-:Y:S05]  /*10680*/  BSYNC B1 ;  /* 0x0000000000017941 */ /* 0x000fea0003800000 */
.L_x_348:
        /* <DEDUP_REMOVED lines=12> */
.L_x_351:
[----:B------:R-:W-:Y:S05]  /*10750*/  BSYNC B1 ;  /* 0x0000000000017941 */ /* 0x000fea0003800000 */
.L_x_350:
        /* <DEDUP_REMOVED lines=12> */
.L_x_353:
[----:B------:R-:W-:Y:S05]  /*10820*/  BSYNC B1 ;  /* 0x0000000000017941 */ /* 0x000fea0003800000 */
.L_x_352:
        /* <DEDUP_REMOVED lines=9> */
.L_x_355:
[----:B------:R-:W-:Y:S05]  /*108c0*/  BSYNC B1 ;  /* 0x0000000000017941 */ /* 0x000fea0003800000 */
.L_x_354:
        /* <DEDUP_REMOVED lines=9> */
.L_x_357:
[----:B------:R-:W-:Y:S05]  /*10960*/  BSYNC B1 ;  /* 0x0000000000017941 */ /* 0x000fea0003800000 */
.L_x_356:
        /* <DEDUP_REMOVED lines=12> */
.L_x_359:
[----:B------:R-:W-:Y:S05]  /*10a30*/  BSYNC B1 ;  /* 0x0000000000017941 */ /* 0x000fea0003800000 */
.L_x_358:
        /* <DEDUP_REMOVED lines=12> */
.L_x_361:
[----:B------:R-:W-:Y:S05]  /*10b00*/  BSYNC B1 ;  /* 0x0000000000017941 */ /* 0x000fea0003800000 */
.L_x_360:
        /* <DEDUP_REMOVED lines=9> */
.L_x_363:
[----:B------:R-:W-:Y:S05]  /*10ba0*/  BSYNC B1 ;  /* 0x0000000000017941 */ /* 0x000fea0003800000 */
.L_x_362:
        /* <DEDUP_REMOVED lines=9> */
.L_x_365:
[----:B------:R-:W-:Y:S05]  /*10c40*/  BSYNC B1 ;  /* 0x0000000000017941 */ /* 0x000fea0003800000 */
.L_x_364:
        /* <DEDUP_REMOVED lines=12> */
.L_x_367:
[----:B------:R-:W-:Y:S05]  /*10d10*/  BSYNC B1 ;  /* 0x0000000000017941 */ /* 0x000fea0003800000 */
.L_x_366:
        /* <DEDUP_REMOVED lines=12> */
.L_x_369:
[----:B------:R-:W-:Y:S05]  /*10de0*/  BSYNC B1 ;  /* 0x0000000000017941 */ /* 0x000fea0003800000 */
.L_x_368:
        /* <DEDUP_REMOVED lines=9> */
.L_x_371:
[----:B------:R-:W-:Y:S05]  /*10e80*/  BSYNC B1 ;  /* 0x0000000000017941 */ /* 0x000fea0003800000 */
.L_x_370:
        /* <DEDUP_REMOVED lines=9> */
.L_x_373:
[----:B------:R-:W-:Y:S05]  /*10f20*/  BSYNC B1 ;  /* 0x0000000000017941 */ /* 0x000fea0003800000 */
.L_x_372:
        /* <DEDUP_REMOVED lines=12> */
.L_x_375:
[----:B------:R-:W-:Y:S05]  /*10ff0*/  BSYNC B1 ;  /* 0x0000000000017941 */ /* 0x000fea0003800000 */
.L_x_374:
        /* <DEDUP_REMOVED lines=12> */
.L_x_377:
[----:B------:R-:W-:Y:S05]  /*110c0*/  BSYNC B1 ;  /* 0x0000000000017941 */ /* 0x000fea0003800000 */
.L_x_376:
        /* <DEDUP_REMOVED lines=9> */
.L_x_379:
[----:B------:R-:W-:Y:S05]  /*11160*/  BSYNC B1 ;  /* 0x0000000000017941 */ /* 0x000fea0003800000 */
.L_x_378:
        /* <DEDUP_REMOVED lines=9> */
.L_x_381:
[----:B------:R-:W-:Y:S05]  /*11200*/  BSYNC B1 ;  /* 0x0000000000017941 */ /* 0x000fea0003800000 */
.L_x_380:
        /* <DEDUP_REMOVED lines=12> */
.L_x_383:
[----:B------:R-:W-:Y:S05]  /*112d0*/  BSYNC B1 ;  /* 0x0000000000017941 */ /* 0x000fea0003800000 */
.L_x_382:
        /* <DEDUP_REMOVED lines=12> */
.L_x_385:
[----:B------:R-:W-:Y:S05]  /*113a0*/  BSYNC B1 ;  /* 0x0000000000017941 */ /* 0x000fea0003800000 */
.L_x_384:
        /* <DEDUP_REMOVED lines=9> */
.L_x_387:
[----:B------:R-:W-:Y:S05]  /*11440*/  BSYNC B1 ;  /* 0x0000000000017941 */ /* 0x000fea0003800000 */
.L_x_386:
        /* <DEDUP_REMOVED lines=9> */
.L_x_389:
[----:B------:R-:W-:Y:S05]  /*114e0*/  BSYNC B1 ;  /* 0x0000000000017941 */ /* 0x000fea0003800000 */
.L_x_388:
        /* <DEDUP_REMOVED lines=12> */
.L_x_391:
[----:B------:R-:W-:Y:S05]  /*115b0*/  BSYNC B1 ;  /* 0x0000000000017941 */ /* 0x000fea0003800000 */
.L_x_390:
        /* <DEDUP_REMOVED lines=12> */
.L_x_393:
[----:B------:R-:W-:Y:S05]  /*11680*/  BSYNC B1 ;  /* 0x0000000000017941 */ /* 0x000fea0003800000 */
.L_x_392:
        /* <DEDUP_REMOVED lines=9> */
.L_x_395:
[----:B------:R-:W-:Y:S05]  /*11720*/  BSYNC B1 ;  /* 0x0000000000017941 */ /* 0x000fea0003800000 */
.L_x_394:
        /* <DEDUP_REMOVED lines=9> */
.L_x_397:
[----:B------:R-:W-:Y:S05]  /*117c0*/  BSYNC B1 ;  /* 0x0000000000017941 */ /* 0x000fea0003800000 */
.L_x_396:
        /* <DEDUP_REMOVED lines=12> */
.L_x_399:
[----:B------:R-:W-:Y:S05]  /*11890*/  BSYNC B1 ;  /* 0x0000000000017941 */ /* 0x000fea0003800000 */
.L_x_398:
        /* <DEDUP_REMOVED lines=12> */
.L_x_401:
[----:B------:R-:W-:Y:S05]  /*11960*/  BSYNC B1 ;  /* 0x0000000000017941 */ /* 0x000fea0003800000 */
.L_x_400:
        /* <DEDUP_REMOVED lines=9> */
.L_x_403:
[----:B------:R-:W-:Y:S05]  /*11a00*/  BSYNC B1 ;  /* 0x0000000000017941 */ /* 0x000fea0003800000 */
.L_x_402:
        /* <DEDUP_REMOVED lines=9> */
.L_x_405:
[----:B------:R-:W-:Y:S05]  /*11aa0*/  BSYNC B1 ;  /* 0x0000000000017941 */ /* 0x000fea0003800000 */
.L_x_404:
        /* <DEDUP_REMOVED lines=12> */
.L_x_407:
[----:B------:R-:W-:Y:S05]  /*11b70*/  BSYNC B1 ;  /* 0x0000000000017941 */ /* 0x000fea0003800000 */
.L_x_406:
        /* <DEDUP_REMOVED lines=12> */
.L_x_409:
[----:B------:R-:W-:Y:S05]  /*11c40*/  BSYNC B1 ;  /* 0x0000000000017941 */ /* 0x000fea0003800000 */
.L_x_408:
        /* <DEDUP_REMOVED lines=9> */
.L_x_411:
[----:B------:R-:W-:Y:S05]  /*11ce0*/  BSYNC B1 ;  /* 0x0000000000017941 */ /* 0x000fea0003800000 */
.L_x_410:
        /* <DEDUP_REMOVED lines=9> */
.L_x_413:
[----:B------:R-:W-:Y:S05]  /*11d80*/  BSYNC B1 ;  /* 0x0000000000017941 */ /* 0x000fea0003800000 */
.L_x_412:
        /* <DEDUP_REMOVED lines=12> */
.L_x_415:
[----:B------:R-:W-:Y:S05]  /*11e50*/  BSYNC B1 ;  /* 0x0000000000017941 */ /* 0x000fea0003800000 */
.L_x_414:
        /* <DEDUP_REMOVED lines=12> */
.L_x_417:
[----:B------:R-:W-:Y:S05]  /*11f20*/  BSYNC B1 ;  /* 0x0000000000017941 */ /* 0x000fea0003800000 */
.L_x_416:
        /* <DEDUP_REMOVED lines=9> */
.L_x_419:
[----:B------:R-:W-:Y:S05]  /*11fc0*/  BSYNC B1 ;  /* 0x0000000000017941 */ /* 0x000fea0003800000 */
.L_x_418:
        /* <DEDUP_REMOVED lines=9> */
.L_x_421:
[----:B------:R-:W-:Y:S05]  /*12060*/  BSYNC B1 ;  /* 0x0000000000017941 */ /* 0x000fea0003800000 */
.L_x_420:
        /* <DEDUP_REMOVED lines=12> */
.L_x_423:
[----:B------:R-:W-:Y:S05]  /*12130*/  BSYNC B1 ;  /* 0x0000000000017941 */ /* 0x000fea0003800000 */
.L_x_422:
        /* <DEDUP_REMOVED lines=12> */
.L_x_425:
[----:B------:R-:W-:Y:S05]  /*12200*/  BSYNC B1 ;  /* 0x0000000000017941 */ /* 0x000fea0003800000 */
.L_x_424:
        /* <DEDUP_REMOVED lines=9> */
.L_x_427:
[----:B------:R-:W-:Y:S05]  /*122a0*/  BSYNC B1 ;  /* 0x0000000000017941 */ /* 0x000fea0003800000 */
.L_x_426:
        /* <DEDUP_REMOVED lines=9> */
.L_x_429:
[----:B------:R-:W-:Y:S05]  /*12340*/  BSYNC B1 ;  /* 0x0000000000017941 */ /* 0x000fea0003800000 */
.L_x_428:
        /* <DEDUP_REMOVED lines=12> */
.L_x_431:
[----:B------:R-:W-:Y:S05]  /*12410*/  BSYNC B1 ;  /* 0x0000000000017941 */ /* 0x000fea0003800000 */
.L_x_430:
        /* <DEDUP_REMOVED lines=12> */
.L_x_433:
[----:B------:R-:W-:Y:S05]  /*124e0*/  BSYNC B1 ;  /* 0x0000000000017941 */ /* 0x000fea0003800000 */
.L_x_432:
        /* <DEDUP_REMOVED lines=9> */
.L_x_435:
[----:B------:R-:W-:Y:S05]  /*12580*/  BSYNC B1 ;  /* 0x0000000000017941 */ /* 0x000fea0003800000 */
.L_x_434:
        /* <DEDUP_REMOVED lines=9> */
.L_x_437:
[----:B------:R-:W-:Y:S05]  /*12620*/  BSYNC B1 ;  /* 0x0000000000017941 */ /* 0x000fea0003800000 */
.L_x_436:
        /* <DEDUP_REMOVED lines=12> */
.L_x_439:
[----:B------:R-:W-:Y:S05]  /*126f0*/  BSYNC B1 ;  /* 0x0000000000017941 */ /* 0x000fea0003800000 */
.L_x_438:
        /* <DEDUP_REMOVED lines=12> */
.L_x_441:
[----:B------:R-:W-:Y:S05]  /*127c0*/  BSYNC B1 ;  /* 0x0000000000017941 */ /* 0x000fea0003800000 */
.L_x_440:
        /* <DEDUP_REMOVED lines=9> */
.L_x_443:
[----:B------:R-:W-:Y:S05]  /*12860*/  BSYNC B1 ;  /* 0x0000000000017941 */ /* 0x000fea0003800000 */
.L_x_442:
        /* <DEDUP_REMOVED lines=9> */
.L_x_445:
[----:B------:R-:W-:Y:S05]  /*12900*/  BSYNC B1 ;  /* 0x0000000000017941 */ /* 0x000fea0003800000 */
.L_x_444:
        /* <DEDUP_REMOVED lines=12> */
.L_x_447:
[----:B------:R-:W-:Y:S05]  /*129d0*/  BSYNC B1 ;  /* 0x0000000000017941 */ /* 0x000fea0003800000 */
.L_x_446:
        /* <DEDUP_REMOVED lines=12> */
.L_x_449:
[----:B------:R-:W-:Y:S05]  /*12aa0*/  BSYNC B1 ;  /* 0x0000000000017941 */ /* 0x000fea0003800000 */
.L_x_448:
        /* <DEDUP_REMOVED lines=9> */
.L_x_451:
[----:B------:R-:W-:Y:S05]  /*12b40*/  BSYNC B1 ;  /* 0x0000000000017941 */ /* 0x000fea0003800000 */
.L_x_450:
        /* <DEDUP_REMOVED lines=9> */
.L_x_453:
[----:B------:R-:W-:Y:S05]  /*12be0*/  BSYNC B1 ;  /* 0x0000000000017941 */ /* 0x000fea0003800000 */
.L_x_452:
        /* <DEDUP_REMOVED lines=12> */
.L_x_455:
[----:B------:R-:W-:Y:S05]  /*12cb0*/  BSYNC B1 ;  /* 0x0000000000017941 */ /* 0x000fea0003800000 */
.L_x_454:
        /* <DEDUP_REMOVED lines=12> */
.L_x_457:
[----:B------:R-:W-:Y:S05]  /*12d80*/  BSYNC B1 ;  /* 0x0000000000017941 */ /* 0x000fea0003800000 */
.L_x_456:
        /* <DEDUP_REMOVED lines=9> */
.L_x_459:
[----:B------:R-:W-:Y:S05]  /*12e20*/  BSYNC B1 ;  /* 0x0000000000017941 */ /* 0x000fea0003800000 */
.L_x_458:
        /* <DEDUP_REMOVED lines=9> */
.L_x_461:
[----:B------:R-:W-:Y:S05]  /*12ec0*/  BSYNC B1 ;  /* 0x0000000000017941 */ /* 0x000fea0003800000 */
.L_x_460:
        /* <DEDUP_REMOVED lines=12> */
.L_x_463:
[----:B------:R-:W-:Y:S05]  /*12f90*/  BSYNC B1 ;  /* 0x0000000000017941 */ /* 0x000fea0003800000 */
.L_x_462:
        /* <DEDUP_REMOVED lines=12> */
.L_x_465:
[----:B------:R-:W-:Y:S05]  /*13060*/  BSYNC B1 ;  /* 0x0000000000017941 */ /* 0x000fea0003800000 */
.L_x_464:
        /* <DEDUP_REMOVED lines=9> */
.L_x_467:
[----:B------:R-:W-:Y:S05]  /*13100*/  BSYNC B1 ;  /* 0x0000000000017941 */ /* 0x000fea0003800000 */
.L_x_466:
        /* <DEDUP_REMOVED lines=9> */
.L_x_469:
[----:B------:R-:W-:Y:S05]  /*131a0*/  BSYNC B1 ;  /* 0x0000000000017941 */ /* 0x000fea0003800000 */
.L_x_468:
        /* <DEDUP_REMOVED lines=12> */
.L_x_471:
[----:B------:R-:W-:Y:S05]  /*13270*/  BSYNC B1 ;  /* 0x0000000000017941 */ /* 0x000fea0003800000 */
.L_x_470:
        /* <DEDUP_REMOVED lines=12> */
.L_x_473:
[----:B------:R-:W-:Y:S05]  /*13340*/  BSYNC B1 ;  /* 0x0000000000017941 */ /* 0x000fea0003800000 */
.L_x_472:
        /* <DEDUP_REMOVED lines=9> */
.L_x_475:
[----:B------:R-:W-:Y:S05]  /*133e0*/  BSYNC B1 ;  /* 0x0000000000017941 */ /* 0x000fea0003800000 */
.L_x_474:
        /* <DEDUP_REMOVED lines=9> */
.L_x_477:
[----:B------:R-:W-:Y:S05]  /*13480*/  BSYNC B1 ;  /* 0x0000000000017941 */ /* 0x000fea0003800000 */
.L_x_476:
        /* <DEDUP_REMOVED lines=12> */
.L_x_479:
[----:B------:R-:W-:Y:S05]  /*13550*/  BSYNC B1 ;  /* 0x0000000000017941 */ /* 0x000fea0003800000 */
.L_x_478:
        /* <DEDUP_REMOVED lines=12> */
.L_x_481:
[----:B------:R-:W-:Y:S05]  /*13620*/  BSYNC B1 ;  /* 0x0000000000017941 */ /* 0x000fea0003800000 */
.L_x_480:
        /* <DEDUP_REMOVED lines=9> */
.L_x_483:
[----:B------:R-:W-:Y:S05]  /*136c0*/  BSYNC B1 ;  /* 0x0000000000017941 */ /* 0x000fea0003800000 */
.L_x_482:
        /* <DEDUP_REMOVED lines=9> */
.L_x_485:
[----:B------:R-:W-:Y:S05]  /*13760*/  BSYNC B1 ;  /* 0x0000000000017941 */ /* 0x000fea0003800000 */
.L_x_484:
        /* <DEDUP_REMOVED lines=12> */
.L_x_487:
[----:B------:R-:W-:Y:S05]  /*13830*/  BSYNC B1 ;  /* 0x0000000000017941 */ /* 0x000fea0003800000 */
.L_x_486:
        /* <DEDUP_REMOVED lines=12> */
.L_x_489:
[----:B------:R-:W-:Y:S05]  /*13900*/  BSYNC B1 ;  /* 0x0000000000017941 */ /* 0x000fea0003800000 */
.L_x_488:
        /* <DEDUP_REMOVED lines=9> */
.L_x_491:
[----:B------:R-:W-:Y:S05]  /*139a0*/  BSYNC B1 ;  /* 0x0000000000017941 */ /* 0x000fea0003800000 */
.L_x_490:
        /* <DEDUP_REMOVED lines=9> */
.L_x_493:
[----:B------:R-:W-:Y:S05]  /*13a40*/  BSYNC B1 ;  /* 0x0000000000017941 */ /* 0x000fea0003800000 */
.L_x_492:
        /* <DEDUP_REMOVED lines=12> */
.L_x_495:
[----:B------:R-:W-:Y:S05]  /*13b10*/  BSYNC B1 ;  /* 0x0000000000017941 */ /* 0x000fea0003800000 */
.L_x_494:
        /* <DEDUP_REMOVED lines=12> */
.L_x_497:
[----:B------:R-:W-:Y:S05]  /*13be0*/  BSYNC B1 ;  /* 0x0000000000017941 */ /* 0x000fea0003800000 */
.L_x_496:
        /* <DEDUP_REMOVED lines=9> */
.L_x_499:
[----:B------:R-:W-:Y:S05]  /*13c80*/  BSYNC B1 ;  /* 0x0000000000017941 */ /* 0x000fea0003800000 */
.L_x_498:
        /* <DEDUP_REMOVED lines=9> */
.L_x_501:
[----:B------:R-:W-:Y:S05]  /*13d20*/  BSYNC B1 ;  /* 0x0000000000017941 */ /* 0x000fea0003800000 */
.L_x_500:
        /* <DEDUP_REMOVED lines=12> */
.L_x_503:
[----:B------:R-:W-:Y:S05]  /*13df0*/  BSYNC B1 ;  /* 0x0000000000017941 */ /* 0x000fea0003800000 */
.L_x_502:
        /* <DEDUP_REMOVED lines=12> */
.L_x_505:
[----:B------:R-:W-:Y:S05]  /*13ec0*/  BSYNC B1 ;  /* 0x0000000000017941 */ /* 0x000fea0003800000 */
.L_x_504:
        /* <DEDUP_REMOVED lines=9> */
.L_x_507:
[----:B------:R-:W-:Y:S05]  /*13f60*/  BSYNC B1 ;  /* 0x0000000000017941 */ /* 0x000fea0003800000 */
.L_x_506:
        /* <DEDUP_REMOVED lines=9> */
.L_x_509:
[----:B------:R-:W-:Y:S05]  /*14000*/  BSYNC B1 ;  /* 0x0000000000017941 */ /* 0x000fea0003800000 */
.L_x_508:
        /* <DEDUP_REMOVED lines=12> */
.L_x_511:
[----:B------:R-:W-:Y:S05]  /*140d0*/  BSYNC B1 ;  /* 0x0000000000017941 */ /* 0x000fea0003800000 */
.L_x_510:
        /* <DEDUP_REMOVED lines=12> */
.L_x_513:
[----:B------:R-:W-:Y:S05]  /*141a0*/  BSYNC B1 ;  /* 0x0000000000017941 */ /* 0x000fea0003800000 */
.L_x_512:
        /* <DEDUP_REMOVED lines=9> */
.L_x_515:
[----:B------:R-:W-:Y:S05]  /*14240*/  BSYNC B1 ;  /* 0x0000000000017941 */ /* 0x000fea0003800000 */
.L_x_514:
        /* <DEDUP_REMOVED lines=9> */
.L_x_517:
[----:B------:R-:W-:Y:S05]  /*142e0*/  BSYNC B1 ;  /* 0x0000000000017941 */ /* 0x000fea0003800000 */
.L_x_516:
        /* <DEDUP_REMOVED lines=12> */
.L_x_519:
[----:B------:R-:W-:Y:S05]  /*143b0*/  BSYNC B1 ;  /* 0x0000000000017941 */ /* 0x000fea0003800000 */
.L_x_518:
        /* <DEDUP_REMOVED lines=12> */
.L_x_521:
[----:B------:R-:W-:Y:S05]  /*14480*/  BSYNC B1 ;  /* 0x0000000000017941 */ /* 0x000fea0003800000 */
.L_x_520:
        /* <DEDUP_REMOVED lines=9> */
.L_x_523:
[----:B------:R-:W-:Y:S05]  /*14520*/  BSYNC B1 ;  /* 0x0000000000017941 */ /* 0x000fea0003800000 */
.L_x_522:
        /* <DEDUP_REMOVED lines=9> */
.L_x_525:
[----:B------:R-:W-:Y:S05]  /*145c0*/  BSYNC B1 ;  /* 0x0000000000017941 */ /* 0x000fea0003800000 */
.L_x_524:
        /* <DEDUP_REMOVED lines=12> */
.L_x_527:
[----:B------:R-:W-:Y:S05]  /*14690*/  BSYNC B1 ;  /* 0x0000000000017941 */ /* 0x000fea0003800000 */
.L_x_526:
        /* <DEDUP_REMOVED lines=12> */
.L_x_529:
[----:B------:R-:W-:Y:S05]  /*14760*/  BSYNC B1 ;  /* 0x0000000000017941 */ /* 0x000fea0003800000 */
.L_x_528:
        /* <DEDUP_REMOVED lines=9> */
.L_x_531:
[----:B------:R-:W-:Y:S05]  /*14800*/  BSYNC B1 ;  /* 0x0000000000017941 */ /* 0x000fea0003800000 */
.L_x_530:
        /* <DEDUP_REMOVED lines=9> */
.L_x_533:
[----:B------:R-:W-:Y:S05]  /*148a0*/  BSYNC B1 ;  /* 0x0000000000017941 */ /* 0x000fea0003800000 */
.L_x_532:
[----:B-----5:R-:W-:Y:S01]  /*148b0*/  HADD2.F32 R5, -RZ, R3.H0_H0 ;  /* 0x20000003ff057230 */ /* 0x020fe20000004100 */
[----:B0-----:R-:W-:Y:S01]  /*148c0*/  @P2 MOV R4, R158 ;  /* 0x0000009e00042202 */ /* 0x001fe20000000f00 */
[----:B------:R-:W-:Y:S01]  /*148d0*/  BSSY B1, `(.L_x_534) ;  /* 0x000000a000017945 */ /* 0x000fe20003800000 */
[----:B------:R-:W-:Y:S02]  /*148e0*/  ISETP.GT.AND P1, PT, R0, 0xf9, P1 ;  /* 0x000000f90000780c */ /* 0x000fe40000f24270 */
[----:B------:R-:W-:-:S04]  /*148f0*/  FMUL R5, R5, R16 ;  /* 0x0000001005057220 */ /* 0x000fc80000400000 */
[----:B------:R-:W-:-:S05]  /*14900*/  FFMA R5, R150, R2, R5 ;  /* 0x0000000296057223 */ /* 0x000fca0000000005 */
[----:B------:R-:W-:-:S04]  /*14910*/  F2FP.F16.F32.PACK_AB R5, RZ, R5 ;  /* 0x00000005ff05723e */ /* 0x000fc800000000ff */
[----:B-1--4-:R-:W-:Y:S01]  /*14920*/  PRMT R6, R5, 0x7610, R6 ;  /* 0x0000761005067816 */ /* 0x012fe20000000006 */
[----:B------:R-:W-:-:S05]  /*14930*/  @P2 IMAD.MOV.U32 R5, RZ, RZ, R159 ;  /* 0x000000ffff052224 */ /* 0x000fca00078e009f */
[----:B------:R0:W-:Y:S01]  /*14940*/  @P2 STG.E.U16 desc[UR36][R4.64+0x1f0], R6 ;  /* 0x0001f00604002986 */ /* 0x0001e2000c101524 */
[----:B------:R-:W-:Y:S05]  /*14950*/  @!P1 BRA `(.L_x_535) ;  /* 0x0000000000049947 */ /* 0x000fea0003800000 */
[----:B------:R1:W5:Y:S02]  /*14960*/  LDG.E.LTC128B.U16 R3, desc[UR36][R12.64+0x1f2] ;  /* 0x0001f2240c037981 */ /* 0x000364000c1e1520 */
.L_x_535:
[----:B------:R-:W-:Y:S05]  /*14970*/  BSYNC B1 ;  /* 0x0000000000017941 */ /* 0x000fea0003800000 */
.L_x_534:
[----:B------:R-:W-:Y:S05]  /*14980*/  @!P1 BRA `(.L_x_536) ;  /* 0x0000004c00b09947 */ /* 0x000fea0003800000 */
[----:B-----5:R-:W-:-:S05]  /*14990*/  HADD2.F32 R3, -RZ, R3.H0_H0 ;  /* 0x20000003ff037230 */ /* 0x020fca0000004100 */
[----:B------:R-:W-:-:S04]  /*149a0*/  FMUL R0, R3, R16 ;  /* 0x0000001003007220 */ /* 0x000fc80000400000 */
[----:B------:R-:W-:-:S05]  /*149b0*/  FFMA R0, R151, R2, R0 ;  /* 0x0000000297007223 */ /* 0x000fca0000000000 */
[----:B------:R-:W-:-:S05]  /*149c0*/  F2FP.F16.F32.PACK_AB R0, RZ, R0 ;  /* 0x00000000ff00723e */ /* 0x000fca00000000ff */
[----:B------:R4:W-:Y:S01]  /*149d0*/  STG.E.U16 desc[UR36][R158.64+0x1f2], R0 ;  /* 0x0001f2009e007986 */ /* 0x0009e2000c101524 */
[----:B------:R-:W-:Y:S05]  /*149e0*/  BRA `(.L_x_536) ;  /* 0x0000004c00987947 */ /* 0x000fea0003800000 */
.L_x_29:
[----:B------:R-:W2:Y:S01]  /*149f0*/  LDL.LU R3, [R1] ;  /* 0x0000000001037983 */ /* 0x000ea20000300800 */
[----:B------:R-:W-:-:S03]  /*14a00*/  ULDC.64 UR4, c[0x0][0x5c0] ;  /* 0x0001700000047ab9 */ /* 0x000fc60000000a00 */
[----:B------:R-:W3:Y:S04]  /*14a10*/  LDL.LU R9, [R1+0x60] ;  /* 0x0000600001097983 */ /* 0x000ee80000300800 */
[----:B------:R-:W4:Y:S04]  /*14a20*/  LDL.LU R11, [R1+0x8c] ;  /* 0x00008c00010b7983 */ /* 0x000f280000300800 */
[----:B------:R-:W5:Y:S04]  /*14a30*/  LDL.LU R235, [R1+0x9c] ;  /* 0x00009c0001eb7983 */ /* 0x000f680000300800 */
        /* <DEDUP_REMOVED lines=75> */
[----:B------:R-:W5:Y:S01]  /*14ef0*/  LDL.LU R158, [R1+0x1cc] ;  /* 0x0001cc00019e7983 */ /* 0x000f620000300800 */
[----:B--2---:R-:W-:-:S03]  /*14f00*/  FMUL R3, R3, R2 ;  /* 0x0000000203037220 */ /* 0x004fc60000400000 */
[----:B------:R-:W2:Y:S01]  /*14f10*/  LDL.LU R157, [R1+0x1d0] ;  /* 0x0001d000019d7983 */ /* 0x000ea20000300800 */
[----:B------:R-:W-:-:S03]  /*14f20*/  LEA R4, P0, R6, UR4, 0x1 ;  /* 0x0000000406047c11 */ /* 0x000fc6000f8008ff */
[----:B------:R-:W2:Y:S04]  /*14f30*/  LDL.LU R156, [R1+0x1d4] ;  /* 0x0001d400019c7983 */ /* 0x000ea80000300800 */
[----:B------:R-:W2:Y:S04]  /*14f40*/  LDL.LU R155, [R1+0x1d8] ;  /* 0x0001d800019b7983 */ /* 0x000ea80000300800 */
[----:B------:R-:W2:Y:S04]  /*14f50*/  LDL.LU R154, [R1+0x1dc] ;  /* 0x0001dc00019a7983 */ /* 0x000ea80000300800 */
[----:B------:R-:W2:Y:S01]  /*14f60*/  LDL.LU R153, [R1+0x1e0] ;  /* 0x0001e00001997983 */ /* 0x000ea20000300800 */
[----:B------:R-:W-:-:S03]  /*14f70*/  LEA.HI.X R5, R6, UR5, R10, 0x1, P0 ;  /* 0x0000000506057c11 */ /* 0x000fc600080f0c0a */
[----:B------:R-:W2:Y:S01]  /*14f80*/  LDL.LU R152, [R1+0x1e4] ;  /* 0x0001e40001987983 */ /* 0x000ea20000300800 */
[----:B------:R-:W-:-:S03]  /*14f90*/  F2FP.F16.F32.PACK_AB R3, RZ, R3 ;  /* 0x00000003ff03723e */ /* 0x000fc600000000ff */
[----:B------:R-:W2:Y:S04]  /*14fa0*/  LDL.LU R23, [R1+0x1e8] ;  /* 0x0001e80001177983 */ /* 0x000ea80000300800 */
[----:B------:R-:W2:Y:S04]  /*14fb0*/  LDL.LU R22, [R1+0x1ec] ;  /* 0x0001ec0001167983 */ /* 0x000ea80000300800 */
[----:B------:R-:W2:Y:S04]  /*14fc0*/  LDL.LU R21, [R1+0x1f0] ;  /* 0x0001f00001157983 */ /* 0x000ea80000300800 */
[----:B------:R-:W2:Y:S04]  /*14fd0*/  LDL.LU R20, [R1+0x1f4] ;  /* 0x0001f40001147983 */ /* 0x000ea80000300800 */
[----:B------:R-:W2:Y:S04]  /*14fe0*/  LDL.LU R19, [R1+0x1f8] ;  /* 0x0001f80001137983 */ /* 0x000ea80000300800 */
[----:B------:R-:W2:Y:S04]  /*14ff0*/  LDL.LU R18, [R1+0x1fc] ;  /* 0x0001fc0001127983 */ /* 0x000ea80000300800 */
[----:B------:R-:W3:Y:S04]  /*15000*/  LDL.LU R7, [R1+0x8] ;  /* 0x0000080001077983 */ /* 0x000ee80000300800 */
[----:B------:R-:W4:Y:S04]  /*15010*/  LDL.LU R6, [R1+0xc] ;  /* 0x00000c0001067983 */ /* 0x000f280000300800 */
[----:B------:R0:W-:Y:S04]  /*15020*/  @P1 STG.E.U16 desc[UR36][R4.64], R3 ;  /* 0x0000000304001986 */ /* 0x0001e8000c101524 */
[----:B0-----:R-:W5:Y:S01]  /*15030*/  LDL.LU R3, [R1+0x4] ;  /* 0x0000040001037983 */ /* 0x001f620000300800 */
[----:B------:R-:W-:Y:S01]  /*15040*/  ISETP.GT.AND P0, PT, R0, 0x1, P3 ;  /* 0x000000010000780c */ /* 0x000fe20001f04270 */
[----:B------:R-:W-:Y:S01]  /*15050*/  USHF.L.U32 UR5, UR8, 0x4, URZ ;  /* 0x0000000408057899 */ /* 0x000fe2000800063f */
[----:B------:R-:W-:Y:S01]  /*15060*/  ISETP.GT.AND P2, PT, R17, 0x8, PT ;  /* 0x000000081100780c */ /* 0x000fe20003f44270 */
[----:B------:R-:W-:Y:S01]  /*15070*/  USHF.L.U64.HI UR4, UR8, 0x4, UR9 ;  /* 0x0000000408047899 */ /* 0x000fe20008010209 */
[----:B---3--:R-:W-:-:S05]  /*15080*/  FMUL R7, R7, R2 ;  /* 0x0000000207077220 */ /* 0x008fca0000400000 */
[----:B------:R-:W-:-:S04]  /*15090*/  F2FP.F16.F32.PACK_AB R7, RZ, R7 ;  /* 0x00000007ff07723e */ /* 0x000fc800000000ff */
[----:B------:R-:W-:Y:S01]  /*150a0*/  PRMT R8, R7, 0x7610, R8 ;  /* 0x0000761007087816 */ /* 0x000fe20000000008 */
[----:B-----5:R-:W-:-:S05]  /*150b0*/  FMUL R3, R3, R2 ;  /* 0x0000000203037220 */ /* 0x020fca0000400000 */
[----:B------:R-:W-:-:S05]  /*150c0*/  F2FP.F16.F32.PACK_AB R3, RZ, R3 ;  /* 0x00000003ff03723e */ /* 0x000fca00000000ff */
[----:B------:R4:W-:Y:S01]  /*150d0*/  @P0 STG.E.U16 desc[UR36][R4.64+0x2], R3 ;  /* 0x0000020304000986 */ /* 0x0009e2000c101524 */
[----:B------:R-:W-:Y:S01]  /*150e0*/  ISETP.GT.AND P0, PT, R0, RZ, P2 ;  /* 0x000000ff0000720c */ /* 0x000fe20001704270 */
[----:B----4-:R-:W-:Y:S01]  /*150f0*/  FMUL R3, R6, R2 ;  /* 0x0000000206037220 */ /* 0x010fe20000400000 */
[----:B------:R-:W-:-:S04]  /*15100*/  IADD3 R6, P1, R4, UR5, RZ ;  /* 0x0000000504067c10 */ /* 0x000fc8000ff3e0ff */
[----:B------:R-:W-:Y:S02]  /*15110*/  IADD3.X R7, R5, UR4, RZ, P1, !PT ;  /* 0x0000000405077c10 */ /* 0x000fe40008ffe4ff */
[----:B------:R-:W-:-:S05]  /*15120*/  F2FP.F16.F32.PACK_AB R3, RZ, R3 ;  /* 0x00000003ff03723e */ /* 0x000fca00000000ff */
[----:B------:R0:W-:Y:S01]  /*15130*/  @P0 STG.E.U16 desc[UR36][R6.64], R8 ;  /* 0x0000000806000986 */ /* 0x0001e2000c101524 */
[----:B------:R-:W-:-:S03]  /*15140*/  ISETP.GT.AND P0, PT, R0, 0x1, P2 ;  /* 0x000000010000780c */ /* 0x000fc60001704270 */
[----:B0-----:R-:W3:Y:S10]  /*15150*/  LDL.LU R8, [R1+0x50] ;  /* 0x0000500001087983 */ /* 0x001ef40000300800 */
[----:B------:R0:W-:Y:S04]  /*15160*/  @P0 STG.E.U16 desc[UR36][R6.64+0x2], R3 ;  /* 0x0000020306000986 */ /* 0x0001e8000c101524 */
[----:B0-----:R-:W4:Y:S01]  /*15170*/  LDL.LU R3, [R1+0x10] ;  /* 0x0000100001037983 */ /* 0x001f220000300800 */
[----:B------:R-:W-:Y:S01]  /*15180*/  ISETP.GT.AND P0, PT, R0, 0x8, P3 ;  /* 0x000000080000780c */ /* 0x000fe20001f04270 */
[----:B----4-:R-:W-:-:S05]  /*15190*/  FMUL R3, R3, R2 ;  /* 0x0000000203037220 */ /* 0x010fca0000400000 */
[----:B------:R-:W-:-:S07]  /*151a0*/  F2FP.F16.F32.PACK_AB R3, RZ, R3 ;  /* 0x00000003ff03723e */ /* 0x000fce00000000ff */
        /* <DEDUP_REMOVED lines=73> */
[----:B---3--:R-:W-:-:S05]  /*15640*/  FMUL R8, R8, R2 ;  /* 0x0000000208087220 */ /* 0x008fca0000400000 */
[----:B------:R-:W-:Y:S01]  /*15650*/  F2FP.F16.F32.PACK_AB R8, RZ, R8 ;  /* 0x00000008ff08723e */ /* 0x000fe200000000ff */
[----:B----4-:R-:W-:-:S05]  /*15660*/  FMUL R3, R3, R2 ;  /* 0x0000000203037220 */ /* 0x010fca0000400000 */
[----:B------:R-:W-:-:S05]  /*15670*/  F2FP.F16.F32.PACK_AB R3, RZ, R3 ;  /* 0x00000003ff03723e */ /* 0x000fca00000000ff */
[----:B------:R0:W-:Y:S01]  /*15680*/  @P0 STG.E.U16 desc[UR36][R6.64+0x42], R3 ;  /* 0x0000420306000986 */ /* 0x0001e2000c101524 */
[----:B------:R-:W-:-:S03]  /*15690*/  ISETP.GT.AND P0, PT, R0, 0x28, P3 ;  /* 0x000000280000780c */ /* 0x000fc60001f04270 */
[----:B0-----:R-:W3:Y:S01]  /*156a0*/  LDL.LU R3, [R1+0x54] ;  /* 0x0000540001037983 */ /* 0x001ee20000300800 */
[----:B------:R-:W-:-:S09]  /*156b0*/  ISETP.GT.AND P1, PT, R0, 0x29, P3 ;  /* 0x000000290000780c */ /* 0x000fd20001f24270 */
[----:B------:R0:W-:Y:S04]  /*156c0*/  @P0 STG.E.U16 desc[UR36][R4.64+0x50], R8 ;  /* 0x0000500804000986 */ /* 0x0001e8000c101524 */
[----:B0-----:R-:W4:Y:S01]  /*156d0*/  LDL.LU R8, [R1+0x58] ;  /* 0x0000580001087983 */ /* 0x001f220000300800 */
[----:B---3--:R-:W-:-:S05]  /*156e0*/  FMUL R3, R3, R2 ;  /* 0x0000000203037220 */ /* 0x008fca0000400000 */
[----:B------:R-:W-:-:S05]  /*156f0*/  F2FP.F16.F32.PACK_AB R3, RZ, R3 ;  /* 0x00000003ff03723e */ /* 0x000fca00000000ff */
[----:B------:R0:W-:Y:S01]  /*15700*/  @P1 STG.E.U16 desc[UR36][R4.64+0x52], R3 ;  /* 0x0000520304001986 */ /* 0x0001e2000c101524 */
[----:B----4-:R-:W-:-:S05]  /*15710*/  FMUL R8, R8, R2 ;  /* 0x0000000208087220 */ /* 0x010fca0000400000 */
[----:B------:R-:W-:Y:S01]  /*15720*/  F2FP.F16.F32.PACK_AB R8, RZ, R8 ;  /* 0x00000008ff08723e */ /* 0x000fe200000000ff */
[----:B0-----:R-:W3:Y:S03]  /*15730*/  LDL.LU R3, [R1+0x5c] ;  /* 0x00005c0001037983 */ /* 0x001ee60000300800 */
[----:B------:R-:W-:Y:S02]  /*15740*/  PRMT R10, R8, 0x7610, R10 ;  /* 0x00007610080a7816 */ /* 0x000fe4000000000a */
[----:B------:R-:W4:Y:S01]  /*15750*/  LDL.LU R8, [R1+0x64] ;  /* 0x0000640001087983 */ /* 0x000f220000300800 */
[C---:B------:R-:W-:Y:S02]  /*15760*/  ISETP.GT.AND P1, PT, R0.reuse, 0x28, P2 ;  /* 0x000000280000780c */ /* 0x040fe40001724270 */
[C---:B------:R-:W-:Y:S02]  /*15770*/  ISETP.GT.AND P4, PT, R0.reuse, 0x29, P2 ;  /* 0x000000290000780c */ /* 0x040fe40001784270 */
[C---:B------:R-:W-:Y:S01]  /*15780*/  ISETP.GT.AND P5, PT, R0.reuse, 0x30, P3 ;  /* 0x000000300000780c */ /* 0x040fe20001fa4270 */
[----:B------:R-:W-:Y:S01]  /*15790*/  FMUL R9, R9, R2 ;  /* 0x0000000209097220 */ /* 0x000fe20000400000 */
[----:B------:R-:W-:-:S04]  /*157a0*/  ISETP.GT.AND P0, PT, R0, 0x31, P3 ;  /* 0x000000310000780c */ /* 0x000fc80001f04270 */
[----:B------:R-:W-:-:S03]  /*157b0*/  F2FP.F16.F32.PACK_AB R9, RZ, R9 ;  /* 0x00000009ff09723e */ /* 0x000fc600000000ff */
[----:B------:R0:W-:Y:S04]  /*157c0*/  @P1 STG.E.U16 desc[UR36][R6.64+0x50], R10 ;  /* 0x0000500a06001986 */ /* 0x0001e8000c101524 */
[----:B0-----:R-:W5:Y:S01]  /*157d0*/  LDL.LU R10, [R1+0x74] ;  /* 0x00007400010a7983 */ /* 0x001f620000300800 */
[----:B---3--:R-:W-:-:S05]  /*157e0*/  FMUL R3, R3, R2 ;  /* 0x0000000203037220 */ /* 0x008fca0000400000 */
[----:B------:R-:W-:Y:S01]  /*157f0*/  F2FP.F16.F32.PACK_AB R3, RZ, R3 ;  /* 0x00000003ff03723e */ /* 0x000fe200000000ff */
[----:B----4-:R-:W-:-:S04]  /*15800*/  FMUL R8, R8, R2 ;  /* 0x0000000208087220 */ /* 0x010fc80000400000 */
[----:B------:R0:W-:Y:S04]  /*15810*/  @P4 STG.E.U16 desc[UR36][R6.64+0x52], R3 ;  /* 0x0000520306004986 */ /* 0x0001e8000c101524 */
[----:B------:R1:W-:Y:S01]  /*15820*/  @P5 STG.E.U16 desc[UR36][R4.64+0x60], R9 ;  /* 0x0000600904005986 */ /* 0x0003e2000c101524 */
[----:B0-----:R-:W-:-:S03]  /*15830*/  F2FP.F16.F32.PACK_AB R3, RZ, R8 ;  /* 0x00000008ff03723e */ /* 0x001fc600000000ff */
[----:B------:R-:W3:Y:S01]  /*15840*/  LDL.LU R8, [R1+0x68] ;  /* 0x0000680001087983 */ /* 0x000ee20000300800 */
[----:B-1----:R-:W-:-:S03]  /*15850*/  PRMT R9, R3, 0x7610, R9 ;  /* 0x0000761003097816 */ /* 0x002fc60000000009 */
[----:B------:R-:W4:Y:S04]  /*15860*/  LDL.LU R3, [R1+0x6c] ;  /* 0x00006c0001037983 */ /* 0x000f280000300800 */
[----:B------:R0:W-:Y:S04]  /*15870*/  @P0 STG.E.U16 desc[UR36][R4.64+0x62], R9 ;  /* 0x0000620904000986 */ /* 0x0001e8000c101524 */
[----:B0-----:R-:W2:Y:S01]  /*15880*/  LDL.LU R9, [R1+0x70] ;  /* 0x0000700001097983 */ /* 0x001ea20000300800 */
[----:B------:R-:W-:Y:S01]  /*15890*/  ISETP.GT.AND P1, PT, R0, 0x30, P2 ;  /* 0x000000300000780c */ /* 0x000fe20001724270 */
[----:B---3--:R-:W-:-:S05]  /*158a0*/  FMUL R8, R8, R2 ;  /* 0x0000000208087220 */ /* 0x008fca0000400000 */
[----:B------:R-:W-:-:S07]  /*158b0*/  F2FP.F16.F32.PACK_AB R8, RZ, R8 ;  /* 0x00000008ff08723e */ /* 0x000fce00000000ff */
[----:B------:R0:W-:Y:S01]  /*158c0*/  @P1 STG.E.U16 desc[UR36][R6.64+0x60], R8 ;  /* 0x0000600806001986 */ /* 0x0001e2000c101524 */
[----:B--2---:R-:W-:-:S05]  /*158d0*/  FMUL R9, R9, R2 ;  /* 0x0000000209097220 */ /* 0x004fca0000400000 */
[----:B0-----:R-:W-:-:S04]  /*158e0*/  F2FP.F16.F32.PACK_AB R8, RZ, R9 ;  /* 0x00000009ff08723e */ /* 0x001fc800000000ff */
[----:B------:R-:W-:Y:S02]  /*158f0*/  PRMT R9, R8, 0x7610, R9 ;  /* 0x0000761008097816 */ /* 0x000fe40000000009 */
[----:B------:R-:W2:Y:S01]  /*15900*/  LDL.LU R8, [R1+0x78] ;  /* 0x0000780001087983 */ /* 0x000ea20000300800 */
[----:B------:R-:W-:Y:S01]  /*15910*/  ISETP.GT.AND P4, PT, R0, 0x31, P2 ;  /* 0x000000310000780c */ /* 0x000fe20001784270 */
[-C--:B----4-:R-:W-:Y:S01]  /*15920*/  FMUL R3, R3, R2.reuse ;  /* 0x0000000203037220 */ /* 0x090fe20000400000 */
[----:B-----5:R-:W-:Y:S01]  /*15930*/  FMUL R10, R10, R2 ;  /* 0x000000020a0a7220 */ /* 0x020fe20000400000 */
[----:B------:R-:W-:-:S03]  /*15940*/  ISETP.GT.AND P5, PT, R0, 0x38, P3 ;  /* 0x000000380000780c */ /* 0x000fc60001fa4270 */
[----:B------:R-:W-:Y:S02]  /*15950*/  F2FP.F16.F32.PACK_AB R3, RZ, R3 ;  /* 0x00000003ff03723e */ /* 0x000fe400000000ff */
[----:B------:R-:W-:-:S05]  /*15960*/  ISETP.GT.AND P6, PT, R0, 0x39, P3 ;  /* 0x000000390000780c */ /* 0x000fca0001fc4270 */
[----:B------:R0:W-:Y:S04]  /*15970*/  @P4 STG.E.U16 desc[UR36][R6.64+0x62], R3 ;  /* 0x0000620306004986 */ /* 0x0001e8000c101524 */
[----:B------:R1:W-:Y:S01]  /*15980*/  @P5 STG.E.U16 desc[UR36][R4.64+0x70], R9 ;  /* 0x0000700904005986 */ /* 0x0003e2000c101524 */
[----:B0-----:R-:W-:-:S04]  /*15990*/  F2FP.F16.F32.PACK_AB R3, RZ, R10 ;  /* 0x0000000aff03723e */ /* 0x001fc800000000ff */
[----:B------:R-:W-:Y:S01]  /*159a0*/  PRMT R10, R3, 0x7610, R10 ;  /* 0x00007610030a7816 */ /* 0x000fe2000000000a */
[----:B-1----:R-:W3:Y:S04]  /*159b0*/  LDL.LU R9, [R1+0x7c] ;  /* 0x00007c0001097983 */ /* 0x002ee80000300800 */
[----:B------:R0:W-:Y:S01]  /*159c0*/  @P6 STG.E.U16 desc[UR36][R4.64+0x72], R10 ;  /* 0x0000720a04006986 */ /* 0x0001e2000c101524 */
[----:B--2---:R-:W-:-:S05]  /*159d0*/  FMUL R8, R8, R2 ;  /* 0x0000000208087220 */ /* 0x004fca0000400000 */
[----:B------:R-:W-:Y:S02]  /*159e0*/  F2FP.F16.F32.PACK_AB R3, RZ, R8 ;  /* 0x00000008ff03723e */ /* 0x000fe400000000ff */
[----:B------:R-:W2:Y:S02]  /*159f0*/  LDL.LU R8, [R1+0x80] ;  /* 0x0000800001087983 */ /* 0x000ea40000300800 */
[----:B0-----:R-:W-:Y:S02]  /*15a00*/  PRMT R10, R3, 0x7610, R10 ;  /* 0x00007610030a7816 */ /* 0x001fe4000000000a */
[----:B------:R-:W4:Y:S01]  /*15a10*/  LDL.LU R3, [R1+0x84] ;  /* 0x0000840001037983 */ /* 0x000f220000300800 */
[----:B------:R-:W-:-:S13]  /*15a20*/  ISETP.GT.AND P0, PT, R0, 0x38, P2 ;  /* 0x000000380000780c */ /* 0x000fda0001704270 */
[----:B------:R0:W-:Y:S01]  /*15a30*/  @P0 STG.E.U16 desc[UR36][R6.64+0x70], R10 ;  /* 0x0000700a06000986 */ /* 0x0001e2000c101524 */
[-C--:B--2---:R-:W-:Y:S01]  /*15a40*/  FMUL R8, R8, R2.reuse ;  /* 0x0000000208087220 */ /* 0x084fe20000400000 */
[----:B----4-:R-:W-:-:S04]  /*15a50*/  FMUL R3, R3, R2 ;  /* 0x0000000203037220 */ /* 0x010fc80000400000 */
[----:B0-----:R-:W-:Y:S02]  /*15a60*/  F2FP.F16.F32.PACK_AB R10, RZ, R8 ;  /* 0x00000008ff0a723e */ /* 0x001fe400000000ff */
[----:B------:R-:W-:Y:S02]  /*15a70*/  F2FP.F16.F32.PACK_AB R8, RZ, R3 ;  /* 0x00000003ff08723e */ /* 0x000fe400000000ff */
[----:B------:R-:W2:Y:S01]  /*15a80*/  LDL.LU R3, [R1+0x88] ;  /* 0x0000880001037983 */ /* 0x000ea20000300800 */
[----:B------:R-:W-:Y:S01]  /*15a90*/  ISETP.GT.AND P1, PT, R0, 0x39, P2 ;  /* 0x000000390000780c */ /* 0x000fe20001724270 */
[----:B---3--:R-:W-:-:S05]  /*15aa0*/  FMUL R9, R9, R2 ;  /* 0x0000000209097220 */ /* 0x008fca0000400000 */
[----:B------:R-:W-:-:S07]  /*15ab0*/  F2FP.F16.F32.PACK_AB R9, RZ, R9 ;  /* 0x00000009ff09723e */ /* 0x000fce00000000ff */
[----:B------:R0:W-:Y:S04]  /*15ac0*/  @P1 STG.E.U16 desc[UR36][R6.64+0x72], R9 ;  /* 0x0000720906001986 */ /* 0x0001e8000c101524 */
[----:B0-----:R-:W3:Y:S01]  /*15ad0*/  LDL.LU R9, [R1+0x94] ;  /* 0x0000940001097983 */ /* 0x001ee20000300800 */
[----:B--2---:R-:W-:-:S05]  /*15ae0*/  FMUL R3, R3, R2 ;  /* 0x0000000203037220 */ /* 0x004fca0000400000 */
[----:B------:R-:W-:-:S04]  /*15af0*/  F2FP.F16.F32.PACK_AB R3, RZ, R3 ;  /* 0x00000003ff03723e */ /* 0x000fc800000000ff */
[----:B------:R-:W-:Y:S02]  /*15b00*/  PRMT R12, R3, 0x7610, R12 ;  /* 0x00007610030c7816 */ /* 0x000fe4000000000c */
[----:B------:R-:W2:Y:S01]  /*15b10*/  LDL.LU R3, [R1+0x90] ;  /* 0x0000900001037983 */ /* 0x000ea20000300800 */
[----:B------:R-:W-:-:S13]  /*15b20*/  ISETP.GT.AND P4, PT, R0, 0x40, P3 ;  /* 0x000000400000780c */ /* 0x000fda0001f84270 */
[----:B------:R0:W-:Y:S01]  /*15b30*/  @P4 STG.E.U16 desc[UR36][R4.64+0x80], R10 ;  /* 0x0000800a04004986 */ /* 0x0001e2000c101524 */
[----:B--2---:R-:W-:-:S05]  /*15b40*/  FMUL R3, R3, R2 ;  /* 0x0000000203037220 */ /* 0x004fca0000400000 */
[----:B0-----:R-:W-:Y:S02]  /*15b50*/  F2FP.F16.F32.PACK_AB R10, RZ, R3 ;  /* 0x00000003ff0a723e */ /* 0x001fe400000000ff */
[----:B------:R-:W2:Y:S01]  /*15b60*/  LDL.LU R3, [R1+0x98] ;  /* 0x0000980001037983 */ /* 0x000ea20000300800 */
[C---:B------:R-:W-:Y:S02]  /*15b70*/  ISETP.GT.AND P5, PT, R0.reuse, 0x41, P3 ;  /* 0x000000410000780c */ /* 0x040fe40001fa4270 */
[C---:B------:R-:W-:Y:S01]  /*15b80*/  ISETP.GT.AND P0, PT, R0.reuse, 0x40, P2 ;  /* 0x000000400000780c */ /* 0x040fe20001704270 */
[-C--:B---3--:R-:W-:Y:S01]  /*15b90*/  FMUL R9, R9, R2.reuse ;  /* 0x0000000209097220 */ /* 0x088fe20000400000 */
[C---:B------:R-:W-:Y:S01]  /*15ba0*/  ISETP.GT.AND P1, PT, R0.reuse, 0x41, P2 ;  /* 0x000000410000780c */ /* 0x040fe20001724270 */
[----:B------:R-:W-:Y:S01]  /*15bb0*/  FMUL R11, R11, R2 ;  /* 0x000000020b0b7220 */ /* 0x000fe20000400000 */
[----:B------:R-:W-:Y:S02]  /*15bc0*/  ISETP.GT.AND P4, PT, R0, 0x48, P3 ;  /* 0x000000480000780c */ /* 0x000fe40001f84270 */
[----:B------:R-:W-:-:S05]  /*15bd0*/  F2FP.F16.F32.PACK_AB R9, RZ, R9 ;  /* 0x00000009ff09723e */ /* 0x000fca00000000ff */
[----:B------:R0:W-:Y:S01]  /*15be0*/  @P5 STG.E.U16 desc[UR36][R4.64+0x82], R8 ;  /* 0x0000820804005986 */ /* 0x0001e2000c101524 */
[----:B------:R-:W-:-:S03]  /*15bf0*/  ISETP.GT.AND P5, PT, R0, 0x49, P3 ;  /* 0x000000490000780c */ /* 0x000fc60001fa4270 */
[----:B------:R1:W-:Y:S01]  /*15c00*/  @P0 STG.E.U16 desc[UR36][R6.64+0x80], R12 ;  /* 0x0000800c06000986 */ /* 0x0003e2000c101524 */
[----:B------:R-:W-:Y:S02]  /*15c10*/  ISETP.GT.AND P0, PT, R0, 0x48, P2 ;  /* 0x000000480000780c */ /* 0x000fe40001704270 */
[----:B------:R-:W-:Y:S02]  /*15c20*/  F2FP.F16.F32.PACK_AB R11, RZ, R11 ;  /* 0x0000000bff0b723e */ /* 0x000fe400000000ff */
[----:B0-----:R-:W-:-:S03]  /*15c30*/  PRMT R8, R10, 0x7610, R8 ;  /* 0x000076100a087816 */ /* 0x001fc60000000008 */
[----:B------:R-:W-:Y:S01]  /*15c40*/  @P1 STG.E.U16 desc[UR36][R6.64+0x82], R11 ;  /* 0x0000820b06001986 */ /* 0x000fe2000c101524 */
[----:B-1----:R-:W-:Y:S02]  /*15c50*/  PRMT R12, R9, 0x7610, R12 ;  /* 0x00007610090c7816 */ /* 0x002fe4000000000c */
[C---:B------:R-:W-:Y:S01]  /*15c60*/  ISETP.GT.AND P1, PT, R0.reuse, 0x49, P2 ;  /* 0x000000490000780c */ /* 0x040fe20001724270 */
[----:B------:R0:W-:Y:S01]  /*15c70*/  @P4 STG.E.U16 desc[UR36][R4.64+0x90], R8 ;  /* 0x0000900804004986 */ /* 0x0001e2000c101524 */
[----:B------:R-:W-:-:S03]  /*15c80*/  ISETP.GT.AND P4, PT, R0, 0x50, P3 ;  /* 0x000000500000780c */ /* 0x000fc60001f84270 */
[----:B------:R1:W-:Y:S01]  /*15c90*/  @P5 STG.E.U16 desc[UR36][R4.64+0x92], R12 ;  /* 0x0000920c04005986 */ /* 0x0003e2000c101524 */
[----:B0-----:R-:W-:Y:S01]  /*15ca0*/  FMUL R8, R233, R2 ;  /* 0x00000002e9087220 */ /* 0x001fe20000400000 */
[----:B------:R-:W-:-:S04]  /*15cb0*/  ISETP.GT.AND P5, PT, R0, 0x51, P3 ;  /* 0x000000510000780c */ /* 0x000fc80001fa4270 */
[----:B------:R-:W-:-:S04]  /*15cc0*/  F2FP.F16.F32.PACK_AB R8, RZ, R8 ;  /* 0x00000008ff08723e */ /* 0x000fc800000000ff */
[----:B-1----:R-:W-:Y:S02]  /*15cd0*/  PRMT R12, R8, 0x7610, R12 ;  /* 0x00007610080c7816 */ /* 0x002fe4000000000c */
[----:B------:R-:W-:Y:S01]  /*15ce0*/  ISETP.GT.AND P6, PT, R0, 0x71, P3 ;  /* 0x000000710000780c */ /* 0x000fe20001fc4270 */
[----:B--2---:R-:W-:-:S05]  /*15cf0*/  FMUL R3, R3, R2 ;  /* 0x0000000203037220 */ /* 0x004fca0000400000 */
[----:B------:R-:W-:Y:S01]  /*15d00*/  F2FP.F16.F32.PACK_AB R10, RZ, R3 ;  /* 0x00000003ff0a723e */ /* 0x000fe200000000ff */
[----:B------:R-:W-:-:S05]  /*15d10*/  FMUL R3, R235, R2 ;  /* 0x00000002eb037220 */ /* 0x000fca0000400000 */
[----:B------:R-:W-:Y:S01]  /*15d20*/  F2FP.F16.F32.PACK_AB R9, RZ, R3 ;  /* 0x00000003ff09723e */ /* 0x000fe200000000ff */
[-C--:B------:R-:W-:Y:S01]  /*15d30*/  FMUL R3, R234, R2.reuse ;  /* 0x00000002ea037220 */ /* 0x080fe20000400000 */
[----:B------:R0:W-:Y:S04]  /*15d40*/  @P0 STG.E.U16 desc[UR36][R6.64+0x90], R10 ;  /* 0x0000900a06000986 */ /* 0x0001e8000c101524 */
[----:B------:R-:W-:Y:S02]  /*15d50*/  F2FP.F16.F32.PACK_AB R3, RZ, R3 ;  /* 0x00000003ff03723e */ /* 0x000fe400000000ff */
[----:B------:R-:W-:Y:S01]  /*15d60*/  PRMT R11, R9, 0x7610, R11 ;  /* 0x00007610090b7816 */ /* 0x000fe2000000000b */
[-C--:B------:R-:W-:Y:S01]  /*15d70*/  FMUL R9, R232, R2.reuse ;  /* 0x00000002e8097220 */ /* 0x080fe20000400000 */
[----:B0-----:R-:W-:Y:S01]  /*15d80*/  PRMT R10, R3, 0x7610, R10 ;  /* 0x00007610030a7816 */ /* 0x001fe2000000000a */
[----:B------:R-:W-:-:S02]  /*15d90*/  FMUL R3, R231, R2 ;  /* 0x00000002e7037220 */ /* 0x000fc40000400000 */
[----:B------:R0:W-:Y:S01]  /*15da0*/  @P1 STG.E.U16 desc[UR36][R6.64+0x92], R11 ;  /* 0x0000920b06001986 */ /* 0x0001e2000c101524 */
[----:B------:R-:W-:Y:S02]  /*15db0*/  ISETP.GT.AND P1, PT, R0, 0x50, P2 ;  /* 0x000000500000780c */ /* 0x000fe40001724270 */
[----:B------:R-:W-:Y:S02]  /*15dc0*/  F2FP.F16.F32.PACK_AB R9, RZ, R9 ;  /* 0x00000009ff09723e */ /* 0x000fe400000000ff */
[----:B------:R-:W-:Y:S01]  /*15dd0*/  F2FP.F16.F32.PACK_AB R8, RZ, R3 ;  /* 0x00000003ff08723e */ /* 0x000fe200000000ff */
[----:B------:R-:W-:Y:S01]  /*15de0*/  FMUL R3, R230, R2 ;  /* 0x00000002e6037220 */ /* 0x000fe20000400000 */
[C---:B------:R-:W-:Y:S01]  /*15df0*/  ISETP.GT.AND P0, PT, R0.reuse, 0x51, P2 ;  /* 0x000000510000780c */ /* 0x040fe20001704270 */
[----:B------:R1:W-:Y:S01]  /*15e00*/  @P4 STG.E.U16 desc[UR36][R4.64+0xa0], R10 ;  /* 0x0000a00a04004986 */ /* 0x0003e2000c101524 */
[----:B------:R-:W-:Y:S02]  /*15e10*/  ISETP.GT.AND P4, PT, R0, 0x58, P3 ;  /* 0x000000580000780c */ /* 0x000fe40001f84270 */
[----:B0-----:R-:W-:-:S02]  /*15e20*/  PRMT R11, R9, 0x7610, R11 ;  /* 0x00007610090b7816 */ /* 0x001fc4000000000b */
[----:B------:R-:W-:Y:S01]  /*15e30*/  F2FP.F16.F32.PACK_AB R9, RZ, R3 ;  /* 0x00000003ff09723e */ /* 0x000fe200000000ff */
[-C--:B------:R-:W-:Y:S01]  /*15e40*/  FMUL R3, R228, R2.reuse ;  /* 0x00000002e4037220 */ /* 0x080fe20000400000 */
[----:B------:R-:W-:Y:S01]  /*15e50*/  PRMT R13, R8, 0x7610, R13 ;  /* 0x00007610080d7816 */ /* 0x000fe2000000000d */
[----:B------:R-:W-:Y:S01]  /*15e60*/  FMUL R8, R229, R2 ;  /* 0x00000002e5087220 */ /* 0x000fe20000400000 */
[----:B------:R-:W-:Y:S01]  /*15e70*/  @P5 STG.E.U16 desc[UR36][R4.64+0xa2], R12 ;  /* 0x0000a20c04005986 */ /* 0x000fe2000c101524 */
[----:B------:R-:W-:Y:S02]  /*15e80*/  ISETP.GT.AND P5, PT, R0, 0x59, P3 ;  /* 0x000000590000780c */ /* 0x000fe40001fa4270 */
[----:B------:R-:W-:Y:S01]  /*15e90*/  F2FP.F16.F32.PACK_AB R3, RZ, R3 ;  /* 0x00000003ff03723e */ /* 0x000fe200000000ff */
[----:B------:R0:W-:Y:S01]  /*15ea0*/  @P1 STG.E.U16 desc[UR36][R6.64+0xa0], R11 ;  /* 0x0000a00b06001986 */ /* 0x0001e2000c101524 */
[----:B-1----:R-:W-:Y:S01]  /*15eb0*/  F2FP.F16.F32.PACK_AB R10, RZ, R8 ;  /* 0x00000008ff0a723e */ /* 0x002fe200000000ff */
[----:B------:R-:W-:-:S02]  /*15ec0*/  FMUL R8, R227, R2 ;  /* 0x00000002e3087220 */ /* 0x000fc40000400000 */
[----:B------:R-:W-:Y:S01]  /*15ed0*/  @P0 STG.E.U16 desc[UR36][R6.64+0xa2], R13 ;  /* 0x0000a20d06000986 */ /* 0x000fe2000c101524 */
[C---:B------:R-:W-:Y:S02]  /*15ee0*/  ISETP.GT.AND P0, PT, R0.reuse, 0x58, P2 ;  /* 0x000000580000780c */ /* 0x040fe40001704270 */
[C---:B------:R-:W-:Y:S01]  /*15ef0*/  ISETP.GT.AND P1, PT, R0.reuse, 0x59, P2 ;  /* 0x000000590000780c */ /* 0x040fe20001724270 */
[----:B------:R1:W-:Y:S01]  /*15f00*/  @P4 STG.E.U16 desc[UR36][R4.64+0xb0], R9 ;  /* 0x0000b00904004986 */ /* 0x0003e2000c101524 */
[----:B------:R-:W-:Y:S02]  /*15f10*/  ISETP.GT.AND P4, PT, R0, 0x60, P3 ;  /* 0x000000600000780c */ /* 0x000fe40001f84270 */
[----:B0-----:R-:W-:Y:S01]  /*15f20*/  PRMT R11, R3, 0x7610, R11 ;  /* 0x00007610030b7816 */ /* 0x001fe2000000000b */
[----:B------:R-:W-:Y:S01]  /*15f30*/  FMUL R3, R226, R2 ;  /* 0x00000002e2037220 */ /* 0x000fe20000400000 */
[----:B------:R-:W-:Y:S01]  /*15f40*/  F2FP.F16.F32.PACK_AB R8, RZ, R8 ;  /* 0x00000008ff08723e */ /* 0x000fe200000000ff */
[----:B------:R0:W-:Y:S03]  /*15f50*/  @P5 STG.E.U16 desc[UR36][R4.64+0xb2], R10 ;  /* 0x0000b20a04005986 */ /* 0x0001e6000c101524 */
[----:B-1----:R-:W-:Y:S01]  /*15f60*/  F2FP.F16.F32.PACK_AB R9, RZ, R3 ;  /* 0x00000003ff09723e */ /* 0x002fe200000000ff */
[-C--:B------:R-:W-:Y:S01]  /*15f70*/  FMUL R3, R225, R2.reuse ;  /* 0x00000002e1037220 */ /* 0x080fe20000400000 */
[----:B------:R-:W-:Y:S01]  /*15f80*/  PRMT R12, R8, 0x7610, R12 ;  /* 0x00007610080c7816 */ /* 0x000fe2000000000c */
[----:B------:R-:W-:Y:S01]  /*15f90*/  FMUL R8, R224, R2 ;  /* 0x00000002e0087220 */ /* 0x000fe20000400000 */
[----:B------:R1:W-:Y:S01]  /*15fa0*/  @P0 STG.E.U16 desc[UR36][R6.64+0xb0], R11 ;  /* 0x0000b00b06000986 */ /* 0x0003e2000c101524 */
[----:B0-----:R-:W-:-:S02]  /*15fb0*/  PRMT R10, R9, 0x7610, R10 ;  /* 0x00007610090a7816 */ /* 0x001fc4000000000a */
[----:B------:R-:W-:Y:S01]  /*15fc0*/  F2FP.F16.F32.PACK_AB R3, RZ, R3 ;  /* 0x00000003ff03723e */ /* 0x000fe200000000ff */
[----:B------:R0:W-:Y:S01]  /*15fd0*/  @P1 STG.E.U16 desc[UR36][R6.64+0xb2], R12 ;  /* 0x0000b20c06001986 */ /* 0x0001e2000c101524 */
[C---:B------:R-:W-:Y:S01]  /*15fe0*/  ISETP.GT.AND P5, PT, R0.reuse, 0x61, P3 ;  /* 0x000000610000780c */ /* 0x040fe20001fa4270 */
[-C--:B------:R-:W-:Y:S01]  /*15ff0*/  FMUL R9, R223, R2.reuse ;  /* 0x00000002df097220 */ /* 0x080fe20000400000 */
[C---:B------:R-:W-:Y:S01]  /*16000*/  ISETP.GT.AND P1, PT, R0.reuse, 0x60, P2 ;  /* 0x000000600000780c */ /* 0x040fe20001724270 */
[----:B------:R-:W-:Y:S01]  /*16010*/  @P4 STG.E.U16 desc[UR36][R4.64+0xc0], R10 ;  /* 0x0000c00a04004986 */ /* 0x000fe2000c101524 */
[----:B------:R-:W-:Y:S02]  /*16020*/  ISETP.GT.AND P4, PT, R0, 0x61, P2 ;  /* 0x000000610000780c */ /* 0x000fe40001784270 */
[----:B-1----:R-:W-:Y:S01]  /*16030*/  PRMT R11, R3, 0x7610, R11 ;  /* 0x00007610030b7816 */ /* 0x002fe2000000000b */
[----:B------:R-:W-:Y:S01]  /*16040*/  FMUL R3, R222, R2 ;  /* 0x00000002de037220 */ /* 0x000fe20000400000 */
[----:B------:R-:W-:-:S02]  /*16050*/  F2FP.F16.F32.PACK_AB R8, RZ, R8 ;  /* 0x00000008ff08723e */ /* 0x000fc400000000ff */
[----:B------:R-:W-:Y:S02]  /*16060*/  F2FP.F16.F32.PACK_AB R9, RZ, R9 ;  /* 0x00000009ff09723e */ /* 0x000fe400000000ff */
[----:B0-----:R-:W-:Y:S02]  /*16070*/  PRMT R12, R8, 0x7610, R12 ;  /* 0x00007610080c7816 */ /* 0x001fe4000000000c */
[----:B------:R-:W-:Y:S01]  /*16080*/  F2FP.F16.F32.PACK_AB R8, RZ, R3 ;  /* 0x00000003ff08723e */ /* 0x000fe200000000ff */
[-C--:B------:R-:W-:Y:S01]  /*16090*/  FMUL R3, R221, R2.reuse ;  /* 0x00000002dd037220 */ /* 0x080fe20000400000 */
[----:B------:R-:W-:Y:S01]  /*160a0*/  PRMT R13, R9, 0x7610, R13 ;  /* 0x00007610090d7816 */ /* 0x000fe2000000000d */
[----:B------:R0:W-:Y:S01]  /*160b0*/  @P5 STG.E.U16 desc[UR36][R4.64+0xc2], R11 ;  /* 0x0000c20b04005986 */ /* 0x0001e2000c101524 */
[----:B------:R-:W-:Y:S02]  /*160c0*/  ISETP.GT.AND P0, PT, R0, 0x68, P3 ;  /* 0x000000680000780c */ /* 0x000fe40001f04270 */
[----:B------:R-:W-:Y:S01]  /*160d0*/  F2FP.F16.F32.PACK_AB R9, RZ, R3 ;  /* 0x00000003ff09723e */ /* 0x000fe200000000ff */
[----:B------:R1:W-:Y:S01]  /*160e0*/  @P1 STG.E.U16 desc[UR36][R6.64+0xc0], R12 ;  /* 0x0000c00c06001986 */ /* 0x0003e2000c101524 */
[----:B------:R-:W-:-:S03]  /*160f0*/  FMUL R3, R219, R2 ;  /* 0x00000002db037220 */ /* 0x000fc60000400000 */
[----:B------:R-:W-:Y:S01]  /*16100*/  @P4 STG.E.U16 desc[UR36][R6.64+0xc2], R13 ;  /* 0x0000c20d06004986 */ /* 0x000fe2000c101524 */
[----:B------:R-:W-:Y:S02]  /*16110*/  ISETP.GT.AND P4, PT, R0, 0x69, P3 ;  /* 0x000000690000780c */ /* 0x000fe40001f84270 */
[----:B------:R-:W-:Y:S01]  /*16120*/  PRMT R14, R8, 0x7610, R14 ;  /* 0x00007610080e7816 */ /* 0x000fe2000000000e */
[-C--:B------:R-:W-:Y:S01]  /*16130*/  FMUL R8, R220, R2.reuse ;  /* 0x00000002dc087220 */ /* 0x080fe20000400000 */
[----:B------:R-:W-:Y:S02]  /*16140*/  F2FP.F16.F32.PACK_AB R3, RZ, R3 ;  /* 0x00000003ff03723e */ /* 0x000fe400000000ff */
[----:B------:R-:W-:Y:S01]  /*16150*/  ISETP.GT.AND P1, PT, R0, 0x68, P2 ;  /* 0x000000680000780c */ /* 0x000fe20001724270 */
[----:B------:R-:W-:Y:S01]  /*16160*/  @P0 STG.E.U16 desc[UR36][R4.64+0xd0], R14 ;  /* 0x0000d00e04000986 */ /* 0x000fe2000c101524 */
[----:B0-----:R-:W-:Y:S01]  /*16170*/  PRMT R11, R3, 0x7610, R11 ;  /* 0x00007610030b7816 */ /* 0x001fe2000000000b */
[----:B------:R-:W-:Y:S01]  /*16180*/  FMUL R3, R217, R2 ;  /* 0x00000002d9037220 */ /* 0x000fe20000400000 */
[----:B------:R-:W-:Y:S01]  /*16190*/  F2FP.F16.F32.PACK_AB R10, RZ, R8 ;  /* 0x00000008ff0a723e */ /* 0x000fe200000000ff */
[----:B------:R-:W-:Y:S01]  /*161a0*/  FMUL R8, R218, R2 ;  /* 0x00000002da087220 */ /* 0x000fe20000400000 */
[C---:B------:R-:W-:Y:S01]  /*161b0*/  ISETP.GT.AND P0, PT, R0.reuse, 0x69, P2 ;  /* 0x000000690000780c */ /* 0x040fe20001704270 */
[----:B------:R0:W-:Y:S01]  /*161c0*/  @P4 STG.E.U16 desc[UR36][R4.64+0xd2], R9 ;  /* 0x0000d20904004986 */ /* 0x0001e2000c101524 */
[----:B------:R-:W-:-:S02]  /*161d0*/  ISETP.GT.AND P5, PT, R0, 0x70, P3 ;  /* 0x000000700000780c */ /* 0x000fc40001fa4270 */
[----:B------:R-:W-:-:S04]  /*161e0*/  F2FP.F16.F32.PACK_AB R8, RZ, R8 ;  /* 0x00000008ff08723e */ /* 0x000fc800000000ff */
[----:B-1----:R-:W-:Y:S02]  /*161f0*/  PRMT R12, R8, 0x7610, R12 ;  /* 0x00007610080c7816 */ /* 0x002fe4000000000c */
[----:B0-----:R-:W-:Y:S01]  /*16200*/  F2FP.F16.F32.PACK_AB R9, RZ, R3 ;  /* 0x00000003ff09723e */ /* 0x001fe200000000ff */
[-C--:B------:R-:W-:Y:S01]  /*16210*/  FMUL R3, R216, R2.reuse ;  /* 0x00000002d8037220 */ /* 0x080fe20000400000 */
[----:B------:R-:W-:Y:S01]  /*16220*/  FMUL R8, R215, R2 ;  /* 0x00000002d7087220 */ /* 0x000fe20000400000 */
[----:B------:R0:W-:Y:S03]  /*16230*/  @P1 STG.E.U16 desc[UR36][R6.64+0xd0], R10 ;  /* 0x0000d00a06001986 */ /* 0x0001e6000c101524 */
[----:B------:R-:W-:Y:S01]  /*16240*/  F2FP.F16.F32.PACK_AB R3, RZ, R3 ;  /* 0x00000003ff03723e */ /* 0x000fe200000000ff */
[----:B------:R1:W-:Y:S01]  /*16250*/  @P0 STG.E.U16 desc[UR36][R6.64+0xd2], R11 ;  /* 0x0000d20b06000986 */ /* 0x0003e2000c101524 */
[----:B------:R-:W-:-:S02]  /*16260*/  ISETP.GT.AND P1, PT, R0, 0x70, P2 ;  /* 0x000000700000780c */ /* 0x000fc40001724270 */
[----:B------:R-:W-:Y:S01]  /*16270*/  F2FP.F16.F32.PACK_AB R8, RZ, R8 ;  /* 0x00000008ff08723e */ /* 0x000fe200000000ff */
[----:B------:R2:W-:Y:S01]  /*16280*/  @P5 STG.E.U16 desc[UR36][R4.64+0xe0], R12 ;  /* 0x0000e00c04005986 */ /* 0x0005e2000c101524 */
[----:B0-----:R-:W-:Y:S01]  /*16290*/  PRMT R10, R9, 0x7610, R10 ;  /* 0x00007610090a7816 */ /* 0x001fe2000000000a */
[-C--:B------:R-:W-:Y:S01]  /*162a0*/  FMUL R9, R214, R2.reuse ;  /* 0x00000002d6097220 */ /* 0x080fe20000400000 */
[----:B-1----:R-:W-:Y:S01]  /*162b0*/  PRMT R11, R3, 0x7610, R11 ;  /* 0x00007610030b7816 */ /* 0x002fe2000000000b */
[----:B------:R-:W-:-:S03]  /*162c0*/  FMUL R3, R213, R2 ;  /* 0x00000002d5037220 */ /* 0x000fc60000400000 */
[----:B------:R-:W-:Y:S02]  /*162d0*/  F2FP.F16.F32.PACK_AB R9, RZ, R9 ;  /* 0x00000009ff09723e */ /* 0x000fe400000000ff */
[----:B--2---:R-:W-:Y:S02]  /*162e0*/  PRMT R12, R8, 0x7610, R12 ;  /* 0x00007610080c7816 */ /* 0x004fe4000000000c */
[----:B------:R-:W-:Y:S01]  /*162f0*/  F2FP.F16.F32.PACK_AB R8, RZ, R3 ;  /* 0x00000003ff08723e */ /* 0x000fe200000000ff */
[----:B------:R-:W-:Y:S01]  /*16300*/  FMUL R3, R212, R2 ;  /* 0x00000002d4037220 */ /* 0x000fe20000400000 */
[C---:B------:R-:W-:Y:S02]  /*16310*/  ISETP.GT.AND P4, PT, R0.reuse, 0x71, P2 ;  /* 0x000000710000780c */ /* 0x040fe40001784270 */
[----:B------:R-:W-:Y:S01]  /*16320*/  ISETP.GT.AND P5, PT, R0, 0x78, P3 ;  /* 0x000000780000780c */ /* 0x000fe20001fa4270 */
[----:B------:R0:W-:Y:S01]  /*16330*/  @P6 STG.E.U16 desc[UR36][R4.64+0xe2], R10 ;  /* 0x0000e20a04006986 */ /* 0x0001e2000c101524 */
[----:B------:R-:W-:-:S02]  /*16340*/  PRMT R13, R9, 0x7610, R13 ;  /* 0x00007610090d7816 */ /* 0x000fc4000000000d */
[----:B------:R-:W-:Y:S01]  /*16350*/  F2FP.F16.F32.PACK_AB R9, RZ, R3 ;  /* 0x00000003ff09723e */ /* 0x000fe200000000ff */
[----:B------:R1:W-:Y:S01]  /*16360*/  @P1 STG.E.U16 desc[UR36][R6.64+0xe0], R11 ;  /* 0x0000e00b06001986 */ /* 0x0003e2000c101524 */
[----:B------:R-:W-:Y:S01]  /*16370*/  ISETP.GT.AND P0, PT, R0, 0x79, P3 ;  /* 0x000000790000780c */ /* 0x000fe20001f04270 */
[-C--:B------:R-:W-:Y:S01]  /*16380*/  FMUL R3, R210, R2.reuse ;  /* 0x00000002d2037220 */ /* 0x080fe20000400000 */
[----:B------:R-:W-:Y:S02]  /*16390*/  ISETP.GT.AND P1, PT, R0, 0x78, P2 ;  /* 0x000000780000780c */ /* 0x000fe40001724270 */
[----:B------:R-:W-:Y:S01]  /*163a0*/  PRMT R14, R8, 0x7610, R14 ;  /* 0x00007610080e7816 */ /* 0x000fe2000000000e */
[----:B------:R-:W-:Y:S01]  /*163b0*/  FMUL R8, R211, R2 ;  /* 0x00000002d3087220 */ /* 0x000fe20000400000 */
[----:B------:R-:W-:Y:S01]  /*163c0*/  F2FP.F16.F32.PACK_AB R3, RZ, R3 ;  /* 0x00000003ff03723e */ /* 0x000fe200000000ff */
[----:B------:R2:W-:Y:S01]  /*163d0*/  @P4 STG.E.U16 desc[UR36][R6.64+0xe2], R12 ;  /* 0x0000e20c06004986 */ /* 0x0005e2000c101524 */
[----:B------:R-:W-:-:S02]  /*163e0*/  ISETP.GT.AND P4, PT, R0, 0x79, P2 ;  /* 0x000000790000780c */ /* 0x000fc40001784270 */
[----:B0-----:R-:W-:Y:S01]  /*163f0*/  F2FP.F16.F32.PACK_AB R10, RZ, R8 ;  /* 0x00000008ff0a723e */ /* 0x001fe200000000ff */
[----:B------:R-:W-:Y:S01]  /*16400*/  @P5 STG.E.U16 desc[UR36][R4.64+0xf0], R13 ;  /* 0x0000f00d04005986 */ /* 0x000fe2000c101524 */
[----:B-1----:R-:W-:Y:S01]  /*16410*/  PRMT R11, R3, 0x7610, R11 ;  /* 0x00007610030b7816 */ /* 0x002fe2000000000b */
[-C--:B------:R-:W-:Y:S01]  /*16420*/  FMUL R3, R208, R2.reuse ;  /* 0x00000002d0037220 */ /* 0x080fe20000400000 */
[----:B------:R-:W-:Y:S01]  /*16430*/  FMUL R8, R209, R2 ;  /* 0x00000002d1087220 */ /* 0x000fe20000400000 */
[C---:B------:R-:W-:Y:S01]  /*16440*/  ISETP.GT.AND P5, PT, R0.reuse, 0x80, P3 ;  /* 0x000000800000780c */ /* 0x040fe20001fa4270 */
[----:B------:R-:W-:Y:S01]  /*16450*/  @P0 STG.E.U16 desc[UR36][R4.64+0xf2], R14 ;  /* 0x0000f20e04000986 */ /* 0x000fe2000c101524 */
[----:B------:R-:W-:-:S03]  /*16460*/  ISETP.GT.AND P6, PT, R0, 0x81, P3 ;  /* 0x000000810000780c */ /* 0x000fc60001fc4270 */
[----:B------:R0:W-:Y:S01]  /*16470*/  @P1 STG.E.U16 desc[UR36][R6.64+0xf0], R9 ;  /* 0x0000f00906001986 */ /* 0x0001e2000c101524 */
[----:B------:R-:W-:-:S04]  /*16480*/  F2FP.F16.F32.PACK_AB R8, RZ, R8 ;  /* 0x00000008ff08723e */ /* 0x000fc800000000ff */
[----:B--2---:R-:W-:Y:S01]  /*16490*/  PRMT R12, R8, 0x7610, R12 ;  /* 0x00007610080c7816 */ /* 0x004fe2000000000c */
[-C--:B------:R-:W-:Y:S01]  /*164a0*/  FMUL R8, R206, R2.reuse ;  /* 0x00000002ce087220 */ /* 0x080fe20000400000 */
[----:B0-----:R-:W-:Y:S01]  /*164b0*/  F2FP.F16.F32.PACK_AB R9, RZ, R3 ;  /* 0x00000003ff09723e */ /* 0x001fe200000000ff */
[----:B------:R-:W-:Y:S01]  /*164c0*/  FMUL R3, R207, R2 ;  /* 0x00000002cf037220 */ /* 0x000fe20000400000 */
[----:B------:R0:W-:Y:S01]  /*164d0*/  @P4 STG.E.U16 desc[UR36][R6.64+0xf2], R10 ;  /* 0x0000f20a06004986 */ /* 0x0001e2000c101524 */
[----:B------:R-:W-:-:S03]  /*164e0*/  ISETP.GT.AND P0, PT, R0, 0x80, P2 ;  /* 0x000000800000780c */ /* 0x000fc60001704270 */
[----:B------:R-:W-:Y:S01]  /*164f0*/  F2FP.F16.F32.PACK_AB R3, RZ, R3 ;  /* 0x00000003ff03723e */ /* 0x000fe200000000ff */
[----:B------:R1:W-:Y:S01]  /*16500*/  @P5 STG.E.U16 desc[UR36][R4.64+0x100], R11 ;  /* 0x0001000b04005986 */ /* 0x0003e2000c101524 */
[----:B------:R-:W-:Y:S02]  /*16510*/  ISETP.GT.AND P1, PT, R0, 0x81, P2 ;  /* 0x000000810000780c */ /* 0x000fe40001724270 */
[----:B------:R-:W-:Y:S01]  /*16520*/  F2FP.F16.F32.PACK_AB R8, RZ, R8 ;  /* 0x00000008ff08723e */ /* 0x000fe200000000ff */
[----:B------:R2:W-:Y:S01]  /*16530*/  @P6 STG.E.U16 desc[UR36][R4.64+0x102], R12 ;  /* 0x0001020c04006986 */ /* 0x0005e2000c101524 */
[----:B0-----:R-:W-:Y:S01]  /*16540*/  PRMT R10, R9, 0x7610, R10 ;  /* 0x00007610090a7816 */ /* 0x001fe2000000000a */
[-C--:B------:R-:W-:Y:S01]  /*16550*/  FMUL R9, R205, R2.reuse ;  /* 0x00000002cd097220 */ /* 0x080fe20000400000 */
[----:B-1----:R-:W-:Y:S01]  /*16560*/  PRMT R11, R3, 0x7610, R11 ;  /* 0x00007610030b7816 */ /* 0x002fe2000000000b */
[----:B------:R-:W-:Y:S01]  /*16570*/  FMUL R3, R204, R2 ;  /* 0x00000002cc037220 */ /* 0x000fe20000400000 */
[----:B------:R-:W-:-:S02]  /*16580*/  ISETP.GT.AND P4, PT, R0, 0x88, P3 ;  /* 0x000000880000780c */ /* 0x000fc40001f84270 */
[----:B--2---:R-:W-:Y:S02]  /*16590*/  PRMT R12, R8, 0x7610, R12 ;  /* 0x00007610080c7816 */ /* 0x004fe4000000000c */
[----:B------:R-:W-:Y:S01]  /*165a0*/  F2FP.F16.F32.PACK_AB R8, RZ, R3 ;  /* 0x00000003ff08723e */ /* 0x000fe200000000ff */
[-C--:B------:R-:W-:Y:S01]  /*165b0*/  FMUL R3, R203, R2.reuse ;  /* 0x00000002cb037220 */ /* 0x080fe20000400000 */
[----:B------:R-:W-:Y:S02]  /*165c0*/  F2FP.F16.F32.PACK_AB R9, RZ, R9 ;  /* 0x00000009ff09723e */ /* 0x000fe400000000ff */
[C---:B------:R-:W-:Y:S01]  /*165d0*/  ISETP.GT.AND P5, PT, R0.reuse, 0x89, P3 ;  /* 0x000000890000780c */ /* 0x040fe20001fa4270 */
[----:B------:R0:W-:Y:S01]  /*165e0*/  @P0 STG.E.U16 desc[UR36][R6.64+0x100], R10 ;  /* 0x0001000a06000986 */ /* 0x0001e2000c101524 */
[----:B------:R-:W-:Y:S02]  /*165f0*/  PRMT R13, R9, 0x7610, R13 ;  /* 0x00007610090d7816 */ /* 0x000fe4000000000d */
[----:B------:R-:W-:Y:S01]  /*16600*/  F2FP.F16.F32.PACK_AB R9, RZ, R3 ;  /* 0x00000003ff09723e */ /* 0x000fe200000000ff */
[----:B------:R1:W-:Y:S01]  /*16610*/  @P1 STG.E.U16 desc[UR36][R6.64+0x102], R11 ;  /* 0x0001020b06001986 */ /* 0x0003e2000c101524 */
[C---:B------:R-:W-:Y:S01]  /*16620*/  ISETP.GT.AND P0, PT, R0.reuse, 0x88, P2 ;  /* 0x000000880000780c */ /* 0x040fe20001704270 */
[----:B------:R-:W-:Y:S01]  /*16630*/  FMUL R3, R201, R2 ;  /* 0x00000002c9037220 */ /* 0x000fe20000400000 */
[----:B------:R-:W-:-:S02]  /*16640*/  ISETP.GT.AND P1, PT, R0, 0x89, P2 ;  /* 0x000000890000780c */ /* 0x000fc40001724270 */
[----:B------:R-:W-:Y:S01]  /*16650*/  PRMT R14, R8, 0x7610, R14 ;  /* 0x00007610080e7816 */ /* 0x000fe2000000000e */
[----:B------:R-:W-:Y:S01]  /*16660*/  FMUL R8, R202, R2 ;  /* 0x00000002ca087220 */ /* 0x000fe20000400000 */
[----:B------:R-:W-:Y:S01]  /*16670*/  F2FP.F16.F32.PACK_AB R3, RZ, R3 ;  /* 0x00000003ff03723e */ /* 0x000fe200000000ff */
[----:B------:R2:W-:Y:S01]  /*16680*/  @P4 STG.E.U16 desc[UR36][R4.64+0x110], R12 ;  /* 0x0001100c04004986 */ /* 0x0005e2000c101524 */
[----:B------:R-:W-:Y:S02]  /*16690*/  ISETP.GT.AND P4, PT, R0, 0x90, P3 ;  /* 0x000000900000780c */ /* 0x000fe40001f84270 */
        /* <DEDUP_REMOVED lines=9> */
[----:B------:R-:W-:Y:S02]  /*16730*/  F2FP.F16.F32.PACK_AB R8, RZ, R8 ;  /* 0x00000008ff08723e */ /* 0x000fe400000000ff */
[----:B------:R-:W-:Y:S01]  /*16740*/  ISETP.GT.AND P1, PT, R0, 0x91, P2 ;  /* 0x000000910000780c */ /* 0x000fe20001724270 */
[----:B------:R1:W-:Y:S01]  /*16750*/  @P4 STG.E.U16 desc[UR36][R4.64+0x120], R10 ;  /* 0x0001200a04004986 */ /* 0x0003e2000c101524 */
[----:B--2---:R-:W-:Y:S01]  /*16760*/  PRMT R12, R8, 0x7610, R12 ;  /* 0x00007610080c7816 */ /* 0x004fe2000000000c */
[-C--:B------:R-:W-:Y:S01]  /*16770*/  FMUL R8, R197, R2.reuse ;  /* 0x00000002c5087220 */ /* 0x080fe20000400000 */
[----:B0-----:R-:W-:Y:S01]  /*16780*/  F2FP.F16.F32.PACK_AB R9, RZ, R3 ;  /* 0x00000003ff09723e */ /* 0x001fe200000000ff */
[----:B------:R-:W-:Y:S01]  /*16790*/  FMUL R3, R198, R2 ;  /* 0x00000002c6037220 */ /* 0x000fe20000400000 */
[----:B------:R-:W-:Y:S01]  /*167a0*/  ISETP.GT.AND P4, PT, R0, 0x98, P3 ;  /* 0x000000980000780c */ /* 0x000fe20001f84270 */
[----:B------:R0:W-:Y:S03]  /*167b0*/  @P5 STG.E.U16 desc[UR36][R4.64+0x122], R11 ;  /* 0x0001220b04005986 */ /* 0x0001e6000c101524 */
[----:B------:R-:W-:-:S02]  /*167c0*/  F2FP.F16.F32.PACK_AB R3, RZ, R3 ;  /* 0x00000003ff03723e */ /* 0x000fc400000000ff */
[----:B-1----:R-:W-:Y:S01]  /*167d0*/  PRMT R10, R9, 0x7610, R10 ;  /* 0x00007610090a7816 */ /* 0x002fe2000000000a */
[----:B------:R-:W-:Y:S01]  /*167e0*/  FMUL R9, R196, R2 ;  /* 0x00000002c4097220 */ /* 0x000fe20000400000 */
[----:B------:R-:W-:Y:S01]  /*167f0*/  F2FP.F16.F32.PACK_AB R8, RZ, R8 ;  /* 0x00000008ff08723e */ /* 0x000fe200000000ff */
[----:B------:R1:W-:Y:S01]  /*16800*/  @P0 STG.E.U16 desc[UR36][R6.64+0x120], R12 ;  /* 0x0001200c06000986 */ /* 0x0003e2000c101524 */
[----:B0-----:R-:W-:Y:S01]  /*16810*/  PRMT R11, R3, 0x7610, R11 ;  /* 0x00007610030b7816 */ /* 0x001fe2000000000b */
[----:B------:R-:W-:Y:S01]  /*16820*/  FMUL R3, R195, R2 ;  /* 0x00000002c3037220 */ /* 0x000fe20000400000 */
[C---:B------:R-:W-:Y:S01]  /*16830*/  ISETP.GT.AND P5, PT, R0.reuse, 0x99, P3 ;  /* 0x000000990000780c */ /* 0x040fe20001fa4270 */
[----:B------:R0:W-:Y:S01]  /*16840*/  @P1 STG.E.U16 desc[UR36][R6.64+0x122], R10 ;  /* 0x0001220a06001986 */ /* 0x0001e2000c101524 */
[----:B------:R-:W-:Y:S02]  /*16850*/  ISETP.GT.AND P1, PT, R0, 0x98, P2 ;  /* 0x000000980000780c */ /* 0x000fe40001724270 */
[----:B------:R-:W-:-:S02]  /*16860*/  F2FP.F16.F32.PACK_AB R9, RZ, R9 ;  /* 0x00000009ff09723e */ /* 0x000fc400000000ff */
[----:B-1----:R-:W-:Y:S02]  /*16870*/  PRMT R12, R8, 0x7610, R12 ;  /* 0x00007610080c7816 */ /* 0x002fe4000000000c */
[----:B------:R-:W-:Y:S01]  /*16880*/  F2FP.F16.F32.PACK_AB R8, RZ, R3 ;  /* 0x00000003ff08723e */ /* 0x000fe200000000ff */
[-C--:B------:R-:W-:Y:S01]  /*16890*/  FMUL R3, R194, R2.reuse ;  /* 0x00000002c2037220 */ /* 0x080fe20000400000 */
[C---:B------:R-:W-:Y:S01]  /*168a0*/  ISETP.GT.AND P0, PT, R0.reuse, 0x99, P2 ;  /* 0x000000990000780c */ /* 0x040fe20001704270 */
[----:B------:R1:W-:Y:S01]  /*168b0*/  @P4 STG.E.U16 desc[UR36][R4.64+0x130], R11 ;  /* 0x0001300b04004986 */ /* 0x0003e2000c101524 */
[----:B------:R-:W-:Y:S02]  /*168c0*/  ISETP.GT.AND P4, PT, R0, 0xa0, P3 ;  /* 0x000000a00000780c */ /* 0x000fe40001f84270 */
[----:B------:R-:W-:Y:S02]  /*168d0*/  PRMT R13, R9, 0x7610, R13 ;  /* 0x00007610090d7816 */ /* 0x000fe4000000000d */
[----:B------:R-:W-:Y:S01]  /*168e0*/  F2FP.F16.F32.PACK_AB R9, RZ, R3 ;  /* 0x00000003ff09723e */ /* 0x000fe200000000ff */
[-C--:B------:R-:W-:Y:S01]  /*168f0*/  FMUL R3, R192, R2.reuse ;  /* 0x00000002c0037220 */ /* 0x080fe20000400000 */
[----:B------:R-:W-:Y:S01]  /*16900*/  PRMT R14, R8, 0x7610, R14 ;  /* 0x00007610080e7816 */ /* 0x000fe2000000000e */
[----:B------:R-:W-:Y:S01]  /*16910*/  FMUL R8, R193, R2 ;  /* 0x00000002c1087220 */ /* 0x000fe20000400000 */
[----:B------:R2:W-:Y:S01]  /*16920*/  @P5 STG.E.U16 desc[UR36][R4.64+0x132], R12 ;  /* 0x0001320c04005986 */ /* 0x0005e2000c101524 */
[----:B------:R-:W-:-:S02]  /*16930*/  ISETP.GT.AND P5, PT, R0, 0xa1, P3 ;  /* 0x000000a10000780c */ /* 0x000fc40001fa4270 */
[----:B------:R-:W-:Y:S01]  /*16940*/  F2FP.F16.F32.PACK_AB R3, RZ, R3 ;  /* 0x00000003ff03723e */ /* 0x000fe200000000ff */
[----:B------:R-:W-:Y:S01]  /*16950*/  @P1 STG.E.U16 desc[UR36][R6.64+0x130], R13 ;  /* 0x0001300d06001986 */ /* 0x000fe2000c101524 */
[----:B0-----:R-:W-:Y:S01]  /*16960*/  F2FP.F16.F32.PACK_AB R10, RZ, R8 ;  /* 0x00000008ff0a723e */ /* 0x001fe200000000ff */
[-C--:B------:R-:W-:Y:S01]  /*16970*/  FMUL R8, R191, R2.reuse ;  /* 0x00000002bf087220 */ /* 0x080fe20000400000 */
[----:B-1----:R-:W-:Y:S01]  /*16980*/  PRMT R11, R3, 0x7610, R11 ;  /* 0x00007610030b7816 */ /* 0x002fe2000000000b */
[----:B------:R-:W-:Y:S01]  /*16990*/  @P0 STG.E.U16 desc[UR36][R6.64+0x132], R14 ;  /* 0x0001320e06000986 */ /* 0x000fe2000c101524 */
[----:B------:R-:W-:Y:S01]  /*169a0*/  ISETP.GT.AND P0, PT, R0, 0xa0, P2 ;  /* 0x000000a00000780c */ /* 0x000fe20001704270 */
[----:B------:R-:W-:Y:S01]  /*169b0*/  FMUL R3, R190, R2 ;  /* 0x00000002be037220 */ /* 0x000fe20000400000 */
[C---:B------:R-:W-:Y:S01]  /*169c0*/  ISETP.GT.AND P1, PT, R0.reuse, 0xa1, P2 ;  /* 0x000000a10000780c */ /* 0x040fe20001724270 */
[----:B------:R0:W-:Y:S01]  /*169d0*/  @P4 STG.E.U16 desc[UR36][R4.64+0x140], R9 ;  /* 0x0001400904004986 */ /* 0x0001e2000c101524 */
[----:B------:R-:W-:-:S02]  /*169e0*/  ISETP.GT.AND P4, PT, R0, 0xa8, P3 ;  /* 0x000000a80000780c */ /* 0x000fc40001f84270 */
[----:B------:R-:W-:Y:S01]  /*169f0*/  F2FP.F16.F32.PACK_AB R8, RZ, R8 ;  /* 0x00000008ff08723e */ /* 0x000fe200000000ff */
[----:B------:R1:W-:Y:S03]  /*16a00*/  @P5 STG.E.U16 desc[UR36][R4.64+0x142], R10 ;  /* 0x0001420a04005986 */ /* 0x0003e6000c101524 */
[----:B--2---:R-:W-:Y:S02]  /*16a10*/  PRMT R12, R8, 0x7610, R12 ;  /* 0x00007610080c7816 */ /* 0x004fe4000000000c */
[----:B0-----:R-:W-:Y:S01]  /*16a20*/  F2FP.F16.F32.PACK_AB R9, RZ, R3 ;  /* 0x00000003ff09723e */ /* 0x001fe200000000ff */
[-C--:B------:R-:W-:Y:S01]  /*16a30*/  FMUL R3, R189, R2.reuse ;  /* 0x00000002bd037220 */ /* 0x080fe20000400000 */
[-C--:B------:R-:W-:Y:S02]  /*16a40*/  FMUL R8, R188, R2.reuse ;  /* 0x00000002bc087220 */ /* 0x080fe40000400000 */
[----:B-1----:R-:W-:Y:S01]  /*16a50*/  PRMT R10, R9, 0x7610, R10 ;  /* 0x00007610090a7816 */ /* 0x002fe2000000000a */
[----:B------:R0:W-:Y:S01]  /*16a60*/  @P0 STG.E.U16 desc[UR36][R6.64+0x140], R11 ;  /* 0x0001400b06000986 */ /* 0x0001e2000c101524 */
[----:B------:R-:W-:Y:S01]  /*16a70*/  F2FP.F16.F32.PACK_AB R3, RZ, R3 ;  /* 0x00000003ff03723e */ /* 0x000fe200000000ff */
[----:B------:R-:W-:Y:S01]  /*16a80*/  FMUL R9, R187, R2 ;  /* 0x00000002bb097220 */ /* 0x000fe20000400000 */
[C---:B------:R-:W-:Y:S01]  /*16a90*/  ISETP.GT.AND P5, PT, R0.reuse, 0xa9, P3 ;  /* 0x000000a90000780c */ /* 0x040fe20001fa4270 */
[----:B------:R1:W-:Y:S01]  /*16aa0*/  @P1 STG.E.U16 desc[UR36][R6.64+0x142], R12 ;  /* 0x0001420c06001986 */ /* 0x0003e2000c101524 */
[----:B------:R-:W-:-:S03]  /*16ab0*/  ISETP.GT.AND P1, PT, R0, 0xa8, P2 ;  /* 0x000000a80000780c */ /* 0x000fc60001724270 */
[----:B------:R-:W-:Y:S01]  /*16ac0*/  @P4 STG.E.U16 desc[UR36][R4.64+0x150], R10 ;  /* 0x0001500a04004986 */ /* 0x000fe2000c101524 */
[----:B------:R-:W-:Y:S02]  /*16ad0*/  ISETP.GT.AND P4, PT, R0, 0xa9, P2 ;  /* 0x000000a90000780c */ /* 0x000fe40001784270 */
[----:B------:R-:W-:Y:S02]  /*16ae0*/  F2FP.F16.F32.PACK_AB R8, RZ, R8 ;  /* 0x00000008ff08723e */ /* 0x000fe400000000ff */
[----:B0-----:R-:W-:Y:S01]  /*16af0*/  PRMT R11, R3, 0x7610, R11 ;  /* 0x00007610030b7816 */ /* 0x001fe2000000000b */
[-C--:B------:R-:W-:Y:S01]  /*16b00*/  FMUL R3, R186, R2.reuse ;  /* 0x00000002ba037220 */ /* 0x080fe20000400000 */
[----:B------:R-:W-:Y:S02]  /*16b10*/  F2FP.F16.F32.PACK_AB R9, RZ, R9 ;  /* 0x00000009ff09723e */ /* 0x000fe400000000ff */
[----:B-1----:R-:W-:Y:S02]  /*16b20*/  PRMT R12, R8, 0x7610, R12 ;  /* 0x00007610080c7816 */ /* 0x002fe4000000000c */
[----:B------:R-:W-:Y:S01]  /*16b30*/  F2FP.F16.F32.PACK_AB R8, RZ, R3 ;  /* 0x00000003ff08723e */ /* 0x000fe200000000ff */
[----:B------:R-:W-:Y:S01]  /*16b40*/  FMUL R3, R185, R2 ;  /* 0x00000002b9037220 */ /* 0x000fe20000400000 */
[----:B------:R-:W-:Y:S01]  /*16b50*/  PRMT R13, R9, 0x7610, R13 ;  /* 0x00007610090d7816 */ /* 0x000fe2000000000d */
[----:B------:R0:W-:Y:S01]  /*16b60*/  @P5 STG.E.U16 desc[UR36][R4.64+0x152], R11 ;  /* 0x0001520b04005986 */ /* 0x0001e2000c101524 */
[----:B------:R-:W-:-:S02]  /*16b70*/  ISETP.GT.AND P0, PT, R0, 0xb0, P3 ;  /* 0x000000b00000780c */ /* 0x000fc40001f04270 */
        /* <DEDUP_REMOVED lines=26> */
[----:B------:R-:W-:Y:S02]  /*16d20*/  ISETP.GT.AND P1, PT, R0, 0xb8, P2 ;  /* 0x000000b80000780c */ /* 0x000fe40001724270 */
[----:B------:R-:W-:Y:S02]  /*16d30*/  F2FP.F16.F32.PACK_AB R8, RZ, R8 ;  /* 0x00000008ff08723e */ /* 0x000fe400000000ff */
[----:B0-----:R-:W-:Y:S01]  /*16d40*/  PRMT R10, R9, 0x7610, R10 ;  /* 0x00007610090a7816 */ /* 0x001fe2000000000a */
[-C--:B------:R-:W-:Y:S01]  /*16d50*/  FMUL R9, R178, R2.reuse ;  /* 0x00000002b2097220 */ /* 0x080fe20000400000 */
[----:B-1----:R-:W-:Y:S01]  /*16d60*/  PRMT R11, R3, 0x7610, R11 ;  /* 0x00007610030b7816 */ /* 0x002fe2000000000b */
[----:B------:R-:W-:Y:S01]  /*16d70*/  FMUL R3, R177, R2 ;  /* 0x00000002b1037220 */ /* 0x000fe20000400000 */
[----:B------:R0:W-:Y:S02]  /*16d80*/  @P5 STG.E.U16 desc[UR36][R4.64+0x170], R12 ;  /* 0x0001700c04005986 */ /* 0x0001e4000c101524 */
[----:B------:R-:W-:-:S02]  /*16d90*/  F2FP.F16.F32.PACK_AB R9, RZ, R9 ;  /* 0x00000009ff09723e */ /* 0x000fc400000000ff */
[C---:B------:R-:W-:Y:S02]  /*16da0*/  ISETP.GT.AND P4, PT, R0.reuse, 0xb9, P2 ;  /* 0x000000b90000780c */ /* 0x040fe40001784270 */
[----:B------:R-:W-:Y:S02]  /*16db0*/  ISETP.GT.AND P5, PT, R0, 0xc0, P3 ;  /* 0x000000c00000780c */ /* 0x000fe40001fa4270 */
[----:B0-----:R-:W-:Y:S02]  /*16dc0*/  PRMT R12, R8, 0x7610, R12 ;  /* 0x00007610080c7816 */ /* 0x001fe4000000000c */
[----:B------:R-:W-:Y:S01]  /*16dd0*/  F2FP.F16.F32.PACK_AB R8, RZ, R3 ;  /* 0x00000003ff08723e */ /* 0x000fe200000000ff */
[----:B------:R-:W-:Y:S01]  /*16de0*/  FMUL R3, R176, R2 ;  /* 0x00000002b0037220 */ /* 0x000fe20000400000 */
[----:B------:R-:W-:Y:S01]  /*16df0*/  PRMT R13, R9, 0x7610, R13 ;  /* 0x00007610090d7816 */ /* 0x000fe2000000000d */
[----:B------:R0:W-:Y:S01]  /*16e00*/  @P6 STG.E.U16 desc[UR36][R4.64+0x172], R10 ;  /* 0x0001720a04006986 */ /* 0x0001e2000c101524 */
[----:B------:R-:W-:-:S02]  /*16e10*/  ISETP.GT.AND P0, PT, R0, 0xc1, P3 ;  /* 0x000000c10000780c */ /* 0x000fc40001f04270 */
[----:B------:R-:W-:Y:S01]  /*16e20*/  F2FP.F16.F32.PACK_AB R9, RZ, R3 ;  /* 0x00000003ff09723e */ /* 0x000fe200000000ff */
[----:B------:R1:W-:Y:S01]  /*16e30*/  @P1 STG.E.U16 desc[UR36][R6.64+0x170], R11 ;  /* 0x0001700b06001986 */ /* 0x0003e2000c101524 */
[-C--:B------:R-:W-:Y:S01]  /*16e40*/  FMUL R3, R174, R2.reuse ;  /* 0x00000002ae037220 */ /* 0x080fe20000400000 */
[----:B------:R-:W-:Y:S02]  /*16e50*/  ISETP.GT.AND P1, PT, R0, 0xc0, P2 ;  /* 0x000000c00000780c */ /* 0x000fe40001724270 */
        /* <DEDUP_REMOVED lines=40> */
[C---:B------:R-:W-:Y:S01]  /*170e0*/  ISETP.GT.AND P0, PT, R0.reuse, 0xd0, P2 ;  /* 0x000000d00000780c */ /* 0x040fe20001704270 */
        /* <DEDUP_REMOVED lines=11> */
[----:B------:R-:W-:Y:S01]  /*171a0*/  ISETP.GT.AND P5, PT, R0, 0xd9, P3 ;  /* 0x000000d90000780c */ /* 0x000fe20001fa4270 */
[----:B------:R-:W-:Y:S01]  /*171b0*/  FMUL R8, R164, R2 ;  /* 0x00000002a4087220 */ /* 0x000fe20000400000 */
[----:B------:R-:W-:Y:S01]  /*171c0*/  @P0 STG.E.U16 desc[UR36][R6.64+0x1a0], R14 ;  /* 0x0001a00e06000986 */ /* 0x000fe2000c101524 */
[----:B------:R-:W-:-:S03]  /*171d0*/  ISETP.GT.AND P0, PT, R0, 0xd8, P2 ;  /* 0x000000d80000780c */ /* 0x000fc60001704270 */
[----:B------:R0:W-:Y:S01]  /*171e0*/  @P1 STG.E.U16 desc[UR36][R6.64+0x1a2], R9 ;  /* 0x0001a20906001986 */ /* 0x0001e2000c101524 */
[----:B------:R-:W-:Y:S02]  /*171f0*/  F2FP.F16.F32.PACK_AB R8, RZ, R8 ;  /* 0x00000008ff08723e */ /* 0x000fe400000000ff */
[----:B------:R-:W-:Y:S02]  /*17200*/  ISETP.GT.AND P1, PT, R0, 0xd9, P2 ;  /* 0x000000d90000780c */ /* 0x000fe40001724270 */
        /* <DEDUP_REMOVED lines=16> */
[----:B------:R1:W-:Y:S01]  /*17310*/  @P1 STG.E.U16 desc[UR36][R6.64+0x1b2], R10 ;  /* 0x0001b20a06001986 */ /* 0x0003e2000c101524 */
[C---:B------:R-:W-:Y:S02]  /*17320*/  ISETP.GT.AND P1, PT, R0.reuse, 0xe0, P2 ;  /* 0x000000e00000780c */ /* 0x040fe40001724270 */
[----:B------:R-:W-:Y:S02]  /*17330*/  ISETP.GT.AND P0, PT, R0, 0xe1, P2 ;  /* 0x000000e10000780c */ /* 0x000fe40001704270 */
[----:B0-----:R-:W-:Y:S02]  /*17340*/  PRMT R12, R8, 0x7610, R12 ;  /* 0x00007610080c7816 */ /* 0x001fe4000000000c */
[----:B------:R-:W-:Y:S01]  /*17350*/  F2FP.F16.F32.PACK_AB R8, RZ, R3 ;  /* 0x00000003ff08723e */ /* 0x000fe200000000ff */
[----:B------:R-:W-:Y:S01]  /*17360*/  FMUL R3, R157, R2 ;  /* 0x000000029d037220 */ /* 0x000fe20000400000 */
[----:B------:R0:W-:Y:S01]  /*17370*/  @P4 STG.E.U16 desc[UR36][R4.64+0x1c0], R11 ;  /* 0x0001c00b04004986 */ /* 0x0001e2000c101524 */
[----:B-1----:R-:W-:-:S02]  /*17380*/  PRMT R10, R9, 0x7610, R10 ;  /* 0x00007610090a7816 */ /* 0x002fc4000000000a */
[----:B------:R-:W-:Y:S01]  /*17390*/  PRMT R13, R8, 0x7610, R13 ;  /* 0x00007610080d7816 */ /* 0x000fe2000000000d */
[----:B------:R-:W-:Y:S01]  /*173a0*/  @P5 STG.E.U16 desc[UR36][R4.64+0x1c2], R12 ;  /* 0x0001c20c04005986 */ /* 0x000fe2000c101524 */
[-C--:B------:R-:W-:Y:S01]  /*173b0*/  FMUL R8, R156, R2.reuse ;  /* 0x000000029c087220 */ /* 0x080fe20000400000 */
[C---:B------:R-:W-:Y:S02]  /*173c0*/  ISETP.GT.AND P4, PT, R0.reuse, 0xe8, P3 ;  /* 0x000000e80000780c */ /* 0x040fe40001f84270 */
[----:B------:R-:W-:Y:S01]  /*173d0*/  F2FP.F16.F32.PACK_AB R9, RZ, R3 ;  /* 0x00000003ff09723e */ /* 0x000fe200000000ff */
[----:B------:R-:W-:Y:S01]  /*173e0*/  FMUL R3, R155, R2 ;  /* 0x000000029b037220 */ /* 0x000fe20000400000 */
[C---:B------:R-:W-:Y:S02]  /*173f0*/  ISETP.GT.AND P5, PT, R0.reuse, 0xe9, P3 ;  /* 0x000000e90000780c */ /* 0x040fe40001fa4270 */
[----:B------:R-:W-:Y:S02]  /*17400*/  ISETP.GT.AND P6, PT, R0, 0xe8, P2 ;  /* 0x000000e80000780c */ /* 0x000fe400017c4270 */
[----:B------:R-:W-:Y:S01]  /*17410*/  F2FP.F16.F32.PACK_AB R8, RZ, R8 ;  /* 0x00000008ff08723e */ /* 0x000fe200000000ff */
[----:B------:R1:W-:Y:S01]  /*17420*/  @P1 STG.E.U16 desc[UR36][R6.64+0x1c0], R10 ;  /* 0x0001c00a06001986 */ /* 0x0003e2000c101524 */
[----:B------:R-:W-:-:S02]  /*17430*/  F2FP.F16.F32.PACK_AB R3, RZ, R3 ;  /* 0x00000003ff03723e */ /* 0x000fc400000000ff */
[C---:B------:R-:W-:Y:S01]  /*17440*/  ISETP.GT.AND P1, PT, R17.reuse, 0x80, PT ;  /* 0x000000801100780c */ /* 0x040fe20003f24270 */
[----:B------:R2:W-:Y:S01]  /*17450*/  @P0 STG.E.U16 desc[UR36][R6.64+0x1c2], R13 ;  /* 0x0001c20d06000986 */ /* 0x0005e2000c101524 */
[----:B------:R-:W-:Y:S02]  /*17460*/  ISETP.GT.AND P0, PT, R17, 0x88, PT ;  /* 0x000000881100780c */ /* 0x000fe40003f04270 */
[----:B0-----:R-:W-:Y:S02]  /*17470*/  PRMT R11, R8, 0x7610, R11 ;  /* 0x00007610080b7816 */ /* 0x001fe4000000000b */
[----:B------:R-:W-:Y:S02]  /*17480*/  PRMT R17, R3, 0x7610, R17 ;  /* 0x0000761003117816 */ /* 0x000fe40000000011 */
[----:B-1----:R-:W-:Y:S01]  /*17490*/  PRMT R10, R9, 0x7610, R10 ;  /* 0x00007610090a7816 */ /* 0x002fe2000000000a */
[----:B------:R-:W-:-:S04]  /*174a0*/  FMUL R3, R154, R2 ;  /* 0x000000029a037220 */ /* 0x000fc80000400000 */
[----:B------:R-:W-:Y:S01]  /*174b0*/  @P4 STG.E.U16 desc[UR36][R4.64+0x1d0], R10 ;  /* 0x0001d00a04004986 */ /* 0x000fe2000c101524 */
[----:B------:R-:W-:-:S03]  /*174c0*/  ISETP.GT.AND P4, PT, R0, 0xe9, P2 ;  /* 0x000000e90000780c */ /* 0x000fc60001784270 */
[----:B------:R0:W-:Y:S01]  /*174d0*/  @P5 STG.E.U16 desc[UR36][R4.64+0x1d2], R11 ;  /* 0x0001d20b04005986 */ /* 0x0001e2000c101524 */
[----:B------:R-:W-:-:S03]  /*174e0*/  ISETP.GT.AND P5, PT, R0, 0xf0, P3 ;  /* 0x000000f00000780c */ /* 0x000fc60001fa4270 */
[----:B------:R-:W-:Y:S01]  /*174f0*/  @P6 STG.E.U16 desc[UR36][R6.64+0x1d0], R17 ;  /* 0x0001d01106006986 */ /* 0x000fe2000c101524 */
[----:B------:R-:W-:Y:S01]  /*17500*/  ISETP.GT.AND P6, PT, R0, 0xf1, P3 ;  /* 0x000000f10000780c */ /* 0x000fe20001fc4270 */
[-C--:B------:R-:W-:Y:S01]  /*17510*/  FMUL R8, R153, R2.reuse ;  /* 0x0000000299087220 */ /* 0x080fe20000400000 */
[----:B------:R-:W-:Y:S01]  /*17520*/  FMUL R9, R152, R2 ;  /* 0x0000000298097220 */ /* 0x000fe20000400000 */
[----:B--2---:R-:W-:-:S03]  /*17530*/  F2FP.F16.F32.PACK_AB R13, RZ, R3 ;  /* 0x00000003ff0d723e */ /* 0x004fc600000000ff */
[----:B------:R-:W-:Y:S02]  /*17540*/  F2FP.F16.F32.PACK_AB R14, RZ, R8 ;  /* 0x00000008ff0e723e */ /* 0x000fe400000000ff */
[----:B------:R-:W-:Y:S01]  /*17550*/  F2FP.F16.F32.PACK_AB R15, RZ, R9 ;  /* 0x00000009ff0f723e */ /* 0x000fe200000000ff */
[----:B------:R-:W-:Y:S01]  /*17560*/  @P4 STG.E.U16 desc[UR36][R6.64+0x1d2], R13 ;  /* 0x0001d20d06004986 */ /* 0x000fe2000c101524 */
[----:B------:R-:W-:-:S03]  /*17570*/  ISETP.GT.AND P4, PT, R0, 0xf1, P2 ;  /* 0x000000f10000780c */ /* 0x000fc60001784270 */
[----:B------:R-:W-:Y:S04]  /*17580*/  @P5 STG.E.U16 desc[UR36][R4.64+0x1e0], R14 ;  /* 0x0001e00e04005986 */ /* 0x000fe8000c101524 */
[----:B------:R-:W-:Y:S01]  /*17590*/  @P6 STG.E.U16 desc[UR36][R4.64+0x1e2], R15 ;  /* 0x0001e20f04006986 */ /* 0x000fe2000c101524 */
[----:B------:R-:W-:Y:S01]  /*175a0*/  ISETP.GT.AND P6, PT, R0, 0xf0, P2 ;  /* 0x000000f00000780c */ /* 0x000fe200017c4270 */
[-C--:B0-----:R-:W-:Y:S01]  /*175b0*/  FMUL R11, R23, R2.reuse ;  /* 0x00000002170b7220 */ /* 0x081fe20000400000 */
[----:B------:R-:W-:-:S04]  /*175c0*/  FMUL R12, R22, R2 ;  /* 0x00000002160c7220 */ /* 0x000fc80000400000 */
[----:B------:R-:W-:Y:S02]  /*175d0*/  F2FP.F16.F32.PACK_AB R11, RZ, R11 ;  /* 0x0000000bff0b723e */ /* 0x000fe400000000ff */
[----:B------:R-:W-:Y:S02]  /*175e0*/  F2FP.F16.F32.PACK_AB R12, RZ, R12 ;  /* 0x0000000cff0c723e */ /* 0x000fe400000000ff */
[C---:B------:R-:W-:Y:S02]  /*175f0*/  ISETP.GT.AND P5, PT, R0.reuse, 0xf8, P3 ;  /* 0x000000f80000780c */ /* 0x040fe40001fa4270 */
[----:B------:R-:W-:Y:S01]  /*17600*/  ISETP.GT.AND P3, PT, R0, 0xf9, P3 ;  /* 0x000000f90000780c */ /* 0x000fe20001f64270 */
[----:B------:R-:W-:Y:S01]  /*17610*/  @P6 STG.E.U16 desc[UR36][R6.64+0x1e0], R11 ;  /* 0x0001e00b06006986 */ /* 0x000fe2000c101524 */
[----:B------:R-:W-:-:S03]  /*17620*/  FMUL R10, R21, R2 ;  /* 0x00000002150a7220 */ /* 0x000fc60000400000 */
[----:B------:R0:W-:Y:S01]  /*17630*/  @P4 STG.E.U16 desc[UR36][R6.64+0x1e2], R12 ;  /* 0x0001e20c06004986 */ /* 0x0001e2000c101524 */
[----:B------:R-:W-:Y:S01]  /*17640*/  ISETP.GT.AND P4, PT, R0, 0xf8, P2 ;  /* 0x000000f80000780c */ /* 0x000fe20001784270 */
[-C--:B------:R-:W-:Y:S01]  /*17650*/  FMUL R9, R20, R2.reuse ;  /* 0x0000000214097220 */ /* 0x080fe20000400000 */
[-C--:B------:R-:W-:Y:S01]  /*17660*/  FMUL R8, R18, R2.reuse ;  /* 0x0000000212087220 */ /* 0x080fe20000400000 */
[----:B------:R-:W-:Y:S01]  /*17670*/  FMUL R3, R19, R2 ;  /* 0x0000000213037220 */ /* 0x000fe20000400000 */
[----:B------:R-:W-:Y:S02]  /*17680*/  F2FP.F16.F32.PACK_AB R10, RZ, R10 ;  /* 0x0000000aff0a723e */ /* 0x000fe400000000ff */
[----:B------:R-:W-:Y:S02]  /*17690*/  ISETP.GT.AND P2, PT, R0, 0xf9, P2 ;  /* 0x000000f90000780c */ /* 0x000fe40001744270 */
[----:B------:R-:W-:Y:S02]  /*176a0*/  F2FP.F16.F32.PACK_AB R9, RZ, R9 ;  /* 0x00000009ff09723e */ /* 0x000fe400000000ff */
[----:B------:R-:W-:-:S02]  /*176b0*/  F2FP.F16.F32.PACK_AB R8, RZ, R8 ;  /* 0x00000008ff08723e */ /* 0x000fc400000000ff */
[----:B------:R-:W-:Y:S01]  /*176c0*/  F2FP.F16.F32.PACK_AB R3, RZ, R3 ;  /* 0x00000003ff03723e */ /* 0x000fe200000000ff */
[----:B------:R-:W-:Y:S01]  /*176d0*/  @P5 STG.E.U16 desc[UR36][R4.64+0x1f0], R10 ;  /* 0x0001f00a04005986 */ /* 0x000fe2000c101524 */
[----:B0-----:R-:W-:Y:S01]  /*176e0*/  PRMT R12, R8, 0x7610, R12 ;  /* 0x00007610080c7816 */ /* 0x001fe2000000000c */
[----:B------:R-:W-:Y:S01]  /*176f0*/  @P4 IMAD.MOV.U32 R8, RZ, RZ, R6 ;  /* 0x000000ffff084224 */ /* 0x000fe200078e0006 */
[----:B------:R-:W-:Y:S01]  /*17700*/  PRMT R11, R3, 0x7610, R11 ;  /* 0x00007610030b7816 */ /* 0x000fe2000000000b */
[----:B------:R0:W-:Y:S01]  /*17710*/  @P3 STG.E.U16 desc[UR36][R4.64+0x1f2], R9 ;  /* 0x0001f20904003986 */ /* 0x0001e2000c101524 */
[----:B------:R-:W-:Y:S02]  /*17720*/  USHF.L.U32 UR12, UR8, 0x8, URZ ;  /* 0x00000008080c7899 */ /* 0x000fe4000800063f */
[----:B------:R-:W-:Y:S01]  /*17730*/  USHF.L.U64.HI UR11, UR8, 0x8, UR9 ;  /* 0x00000008080b7899 */ /* 0x000fe20008010209 */
[----:B0-----:R-:W-:-:S03]  /*17740*/  @P4 MOV R9, R7 ;  /* 0x0000000700094202 */ /* 0x001fc60000000f00 */
[----:B------:R-:W-:Y:S02]  /*17750*/  IMAD.U32 R3, RZ, RZ, UR12 ;  /* 0x0000000cff037e24 */ /* 0x000fe4000f8e00ff */
[----:B------:R0:W-:Y:S01]  /*17760*/  @P4 STG.E.U16 desc[UR36][R8.64+0x1f0], R11 ;  /* 0x0001f00b08004986 */ /* 0x0001e2000c101524 */
[C---:B------:R-:W-:Y:S02]  /*17770*/  ISETP.GT.AND P3, PT, R0.reuse, RZ, P1 ;  /* 0x000000ff0000720c */ /* 0x040fe40000f64270 */
[----:B------:R-:W-:Y:S01]  /*17780*/  ISETP.GT.AND P4, PT, R0, 0x1, P1 ;  /* 0x000000010000780c */ /* 0x000fe20000f84270 */
[-C--:B------:R-:W-:Y:S01]  /*17790*/  FMUL R24, R24, R2.reuse ;  /* 0x0000000218187220 */ /* 0x080fe20000400000 */
[----:B------:R-:W-:Y:S01]  /*177a0*/  FMUL R25, R25, R2 ;  /* 0x0000000219197220 */ /* 0x000fe20000400000 */
[----:B0-----:R-:W-:Y:S01]  /*177b0*/  @P2 IMAD.MOV.U32 R8, RZ, RZ, R6 ;  /* 0x000000ffff082224 */ /* 0x001fe200078e0006 */
[----:B------:R-:W-:Y:S01]  /*177c0*/  @P2 MOV R9, R7 ;  /* 0x0000000700092202 */ /* 0x000fe20000000f00 */
[----:B------:R-:W-:-:S04]  /*177d0*/  IMAD.U32 R7, RZ, RZ, UR11 ;  /* 0x0000000bff077e24 */ /* 0x000fc8000f8e00ff */
[----:B------:R0:W-:Y:S01]  /*177e0*/  @P2 STG.E.U16 desc[UR36][R8.64+0x1f2], R12 ;  /* 0x0001f20c08002986 */ /* 0x0001e2000c101524 */
[C---:B------:R-:W-:Y:S02]  /*177f0*/  IADD3 R6, P2, P6, R4.reuse, UR5, R3 ;  /* 0x0000000504067c10 */ /* 0x040fe4000fe5e003 */
[----:B------:R-:W-:Y:S02]  /*17800*/  IADD3 R4, P5, R4, UR12, RZ ;  /* 0x0000000c04047c10 */ /* 0x000fe4000ffbe0ff */
[C---:B------:R-:W-:Y:S02]  /*17810*/  IADD3.X R7, R5.reuse, UR4, R7, P2, P6 ;  /* 0x0000000405077c10 */ /* 0x040fe400097ec407 */
[----:B------:R-:W-:Y:S02]  /*17820*/  F2FP.F16.F32.PACK_AB R24, RZ, R24 ;  /* 0x00000018ff18723e */ /* 0x000fe400000000ff */
[----:B------:R-:W-:Y:S02]  /*17830*/  IADD3.X R5, R5, UR11, RZ, P5, !PT ;  /* 0x0000000b05057c10 */ /* 0x000fe4000affe4ff */
[----:B------:R-:W-:-:S02]  /*17840*/  F2FP.F16.F32.PACK_AB R25, RZ, R25 ;  /* 0x00000019ff19723e */ /* 0x000fc400000000ff */
[C---:B------:R-:W-:Y:S01]  /*17850*/  ISETP.GT.AND P2, PT, R0.reuse, RZ, P0 ;  /* 0x000000ff0000720c */ /* 0x040fe20000744270 */
[----:B------:R-:W-:Y:S01]  /*17860*/  @P3 STG.E.U16 desc[UR36][R4.64], R24 ;  /* 0x0000001804003986 */ /* 0x000fe2000c101524 */
[----:B------:R-:W-:Y:S01]  /*17870*/  ISETP.GT.AND P3, PT, R0, 0x1, P0 ;  /* 0x000000010000780c */ /* 0x000fe20000764270 */
[-C--:B------:R-:W-:Y:S02]  /*17880*/  FMUL R26, R26, R2.reuse ;  /* 0x000000021a1a7220 */ /* 0x080fe40000400000 */
[----:B------:R-:W-:Y:S01]  /*17890*/  @P4 STG.E.U16 desc[UR36][R4.64+0x2], R25 ;  /* 0x0000021904004986 */ /* 0x000fe2000c101524 */
[----:B------:R-:W-:Y:S01]  /*178a0*/  ISETP.GT.AND P4, PT, R0, 0x8, P1 ;  /* 0x000000080000780c */ /* 0x000fe20000f84270 */
[-C--:B------:R-:W-:Y:S01]  /*178b0*/  FMUL R27, R27, R2.reuse ;  /* 0x000000021b1b7220 */ /* 0x080fe20000400000 */
[----:B0-----:R-:W-:Y:S01]  /*178c0*/  IADD3 R8, P5, R4, UR5, RZ ;  /* 0x0000000504087c10 */ /* 0x001fe2000ffbe0ff */
[----:B------:R-:W-:Y:S01]  /*178d0*/  FMUL R28, R28, R2 ;  /* 0x000000021c1c7220 */ /* 0x000fe20000400000 */
[----:B------:R-:W-:-:S02]  /*178e0*/  F2FP.F16.F32.PACK_AB R26, RZ, R26 ;  /* 0x0000001aff1a723e */ /* 0x000fc400000000ff */
[----:B------:R-:W-:Y:S02]  /*178f0*/  IADD3.X R9, R5, UR4, RZ, P5, !PT ;  /* 0x0000000405097c10 */ /* 0x000fe4000affe4ff */
[----:B------:R-:W-:Y:S02]  /*17900*/  F2FP.F16.F32.PACK_AB R27, RZ, R27 ;  /* 0x0000001bff1b723e */ /* 0x000fe400000000ff */
[----:B------:R-:W-:Y:S01]  /*17910*/  F2FP.F16.F32.PACK_AB R28, RZ, R28 ;  /* 0x0000001cff1c723e */ /* 0x000fe200000000ff */
[----:B------:R-:W-:Y:S01]  /*17920*/  @P2 STG.E.U16 desc[UR36][R8.64], R26 ;  /* 0x0000001a08002986 */ /* 0x000fe2000c101524 */
[C---:B------:R-:W-:Y:S02]  /*17930*/  ISETP.GT.AND P5, PT, R0.reuse, 0x9, P1 ;  /* 0x000000090000780c */ /* 0x040fe40000fa4270 */
[C---:B------:R-:W-:Y:S01]  /*17940*/  ISETP.GT.AND P2, PT, R0.reuse, 0x8, P0 ;  /* 0x000000080000780c */ /* 0x040fe20000744270 */
[----:B------:R-:W-:Y:S01]  /*17950*/  @P3 STG.E.U16 desc[UR36][R8.64+0x2], R27 ;  /* 0x0000021b08003986 */ /* 0x000fe2000c101524 */
[-C--:B------:R-:W-:Y:S01]  /*17960*/  FMUL R29, R29, R2.reuse ;  /* 0x000000021d1d7220 */ /* 0x080fe20000400000 */
[----:B------:R-:W-:Y:S01]  /*17970*/  ISETP.GT.AND P3, PT, R0, 0x9, P0 ;  /* 0x000000090000780c */ /* 0x000fe20000764270 */
[-C--:B------:R-:W-:Y:S01]  /*17980*/  FMUL R30, R30, R2.reuse ;  /* 0x000000021e1e7220 */ /* 0x080fe20000400000 */
[----:B------:R-:W-:Y:S01]  /*17990*/  @P4 STG.E.U16 desc[UR36][R4.64+0x10], R28 ;  /* 0x0000101c04004986 */ /* 0x000fe2000c101524 */
[----:B------:R-:W-:Y:S01]  /*179a0*/  ISETP.GT.AND P4, PT, R0, 0x10, P1 ;  /* 0x000000100000780c */ /* 0x000fe20000f84270 */
[-C--:B------:R-:W-:Y:S01]  /*179b0*/  FMUL R31, R31, R2.reuse ;  /* 0x000000021f1f7220 */ /* 0x080fe20000400000 */
[----:B------:R-:W-:Y:S01]  /*179c0*/  IADD3 R10, P6, R4, UR5, RZ ;  /* 0x00000005040a7c10 */ /* 0x000fe2000ffde0ff */
[----:B------:R-:W-:Y:S01]  /*179d0*/  FMUL R32, R32, R2 ;  /* 0x0000000220207220 */ /* 0x000fe20000400000 */
[----:B------:R-:W-:-:S02]  /*179e0*/  F2FP.F16.F32.PACK_AB R29, RZ, R29 ;  /* 0x0000001dff1d723e */ /* 0x000fc400000000ff */
[----:B------:R-:W-:Y:S02]  /*179f0*/  F2FP.F16.F32.PACK_AB R30, RZ, R30 ;  /* 0x0000001eff1e723e */ /* 0x000fe400000000ff */
[----:B------:R-:W-:Y:S02]  /*17a00*/  IADD3.X R11, R5, UR4, RZ, P6, !PT ;  /* 0x00000004050b7c10 */ /* 0x000fe4000b7fe4ff */
[----:B------:R-:W-:Y:S01]  /*17a10*/  F2FP.F16.F32.PACK_AB R31, RZ, R31 ;  /* 0x0000001fff1f723e */ /* 0x000fe200000000ff */
[----:B------:R-:W-:Y:S01]  /*17a20*/  @P5 STG.E.U16 desc[UR36][R4.64+0x12], R29 ;  /* 0x0000121d04005986 */ /* 0x000fe2000c101524 */
[----:B------:R-:W-:Y:S02]  /*17a30*/  F2FP.F16.F32.PACK_AB R32, RZ, R32 ;  /* 0x00000020ff20723e */ /* 0x000fe400000000ff */
[C---:B------:R-:W-:Y:S01]  /*17a40*/  ISETP.GT.AND P5, PT, R0.reuse, 0x11, P1 ;  /* 0x000000110000780c */ /* 0x040fe20000fa4270 */
[----:B------:R-:W-:Y:S01]  /*17a50*/  @P2 STG.E.U16 desc[UR36][R10.64+0x10], R30 ;  /* 0x0000101e0a002986 */ /* 0x000fe2000c101524 */
[----:B------:R-:W-:Y:S01]  /*17a60*/  ISETP.GT.AND P2, PT, R0, 0x10, P0 ;  /* 0x000000100000780c */ /* 0x000fe20000744270 */
[----:B------:R-:W-:-:S02]  /*17a70*/  FMUL R33, R33, R2 ;  /* 0x0000000221217220 */ /* 0x000fc40000400000 */
[----:B------:R-:W-:Y:S01]  /*17a80*/  @P3 STG.E.U16 desc[UR36][R6.64+0x12], R31 ;  /* 0x0000121f06003986 */ /* 0x000fe2000c101524 */
[----:B------:R-:W-:Y:S01]  /*17a90*/  ISETP.GT.AND P3, PT, R0, 0x11, P0 ;  /* 0x000000110000780c */ /* 0x000fe20000764270 */
[-C--:B------:R-:W-:Y:S02]  /*17aa0*/  FMUL R34, R34, R2.reuse ;  /* 0x0000000222227220 */ /* 0x080fe40000400000 */
[----:B------:R-:W-:Y:S01]  /*17ab0*/  @P4 STG.E.U16 desc[UR36][R4.64+0x20], R32 ;  /* 0x0000202004004986 */ /* 0x000fe2000c101524 */
[----:B------:R-:W-:Y:S01]  /*17ac0*/  ISETP.GT.AND P4, PT, R0, 0x18, P1 ;  /* 0x000000180000780c */ /* 0x000fe20000f84270 */
[-C--:B------:R-:W-:Y:S01]  /*17ad0*/  FMUL R35, R35, R2.reuse ;  /* 0x0000000223237220 */ /* 0x080fe20000400000 */
[----:B------:R-:W-:Y:S01]  /*17ae0*/  FMUL R36, R36, R2 ;  /* 0x0000000224247220 */ /* 0x000fe20000400000 */
[----:B------:R-:W-:Y:S02]  /*17af0*/  F2FP.F16.F32.PACK_AB R33, RZ, R33 ;  /* 0x00000021ff21723e */ /* 0x000fe400000000ff */
[----:B------:R-:W-:-:S02]  /*17b00*/  F2FP.F16.F32.PACK_AB R34, RZ, R34 ;  /* 0x00000022ff22723e */ /* 0x000fc400000000ff */
[----:B------:R-:W-:Y:S01]  /*17b10*/  F2FP.F16.F32.PACK_AB R35, RZ, R35 ;  /* 0x00000023ff23723e */ /* 0x000fe200000000ff */
[----:B------:R-:W-:Y:S01]  /*17b20*/  @P5 STG.E.U16 desc[UR36][R4.64+0x22], R33 ;  /* 0x0000222104005986 */ /* 0x000fe2000c101524 */
[----:B------:R-:W-:Y:S02]  /*17b30*/  F2FP.F16.F32.PACK_AB R36, RZ, R36 ;  /* 0x00000024ff24723e */ /* 0x000fe400000000ff */
[C---:B------:R-:W-:Y:S01]  /*17b40*/  ISETP.GT.AND P5, PT, R0.reuse, 0x19, P1 ;  /* 0x000000190000780c */ /* 0x040fe20000fa4270 */
[----:B------:R-:W-:Y:S01]  /*17b50*/  @P2 STG.E.U16 desc[UR36][R6.64+0x20], R34 ;  /* 0x0000202206002986 */ /* 0x000fe2000c101524 */
[C---:B------:R-:W-:Y:S01]  /*17b60*/  ISETP.GT.AND P2, PT, R0.reuse, 0x18, P0 ;  /* 0x000000180000780c */ /* 0x040fe20000744270 */
[-C--:B------:R-:W-:Y:S02]  /*17b70*/  FMUL R37, R37, R2.reuse ;  /* 0x0000000225257220 */ /* 0x080fe40000400000 */
[----:B------:R-:W-:Y:S01]  /*17b80*/  @P3 STG.E.U16 desc[UR36][R6.64+0x22], R35 ;  /* 0x0000222306003986 */ /* 0x000fe2000c101524 */
[----:B------:R-:W-:Y:S01]  /*17b90*/  ISETP.GT.AND P3, PT, R0, 0x19, P0 ;  /* 0x000000190000780c */ /* 0x000fe20000764270 */
[----:B------:R-:W-:-:S02]  /*17ba0*/  FMUL R38, R38, R2 ;  /* 0x0000000226267220 */ /* 0x000fc40000400000 */
[----:B------:R-:W-:Y:S01]  /*17bb0*/  @P4 STG.E.U16 desc[UR36][R4.64+0x30], R36 ;  /* 0x0000302404004986 */ /* 0x000fe2000c101524 */
[----:B------:R-:W-:Y:S01]  /*17bc0*/  ISETP.GT.AND P4, PT, R0, 0x20, P1 ;  /* 0x000000200000780c */ /* 0x000fe20000f84270 */
[-C--:B------:R-:W-:Y:S01]  /*17bd0*/  FMUL R39, R39, R2.reuse ;  /* 0x0000000227277220 */ /* 0x080fe20000400000 */
[----:B------:R-:W-:Y:S01]  /*17be0*/  FMUL R40, R40, R2 ;  /* 0x0000000228287220 */ /* 0x000fe20000400000 */
[----:B------:R-:W-:Y:S02]  /*17bf0*/  F2FP.F16.F32.PACK_AB R37, RZ, R37 ;  /* 0x00000025ff25723e */ /* 0x000fe400000000ff */
[----:B------:R-:W-:Y:S02]  /*17c00*/  F2FP.F16.F32.PACK_AB R38, RZ, R38 ;  /* 0x00000026ff26723e */ /* 0x000fe400000000ff */
[----:B------:R-:W-:Y:S01]  /*17c10*/  F2FP.F16.F32.PACK_AB R39, RZ, R39 ;  /* 0x00000027ff27723e */ /* 0x000fe200000000ff */
[----:B------:R-:W-:Y:S01]  /*17c20*/  @P5 STG.E.U16 desc[UR36][R4.64+0x32], R37 ;  /* 0x0000322504005986 */ /* 0x000fe2000c101524 */
[----:B------:R-:W-:-:S02]  /*17c30*/  F2FP.F16.F32.PACK_AB R40, RZ, R40 ;  /* 0x00000028ff28723e */ /* 0x000fc400000000ff */
[C---:B------:R-:W-:Y:S01]  /*17c40*/  ISETP.GT.AND P5, PT, R0.reuse, 0x21, P1 ;  /* 0x000000210000780c */ /* 0x040fe20000fa4270 */
[----:B------:R-:W-:Y:S01]  /*17c50*/  @P2 STG.E.U16 desc[UR36][R6.64+0x30], R38 ;  /* 0x0000302606002986 */ /* 0x000fe2000c101524 */
[C---:B------:R-:W-:Y:S01]  /*17c60*/  ISETP.GT.AND P2, PT, R0.reuse, 0x20, P0 ;  /* 0x000000200000780c */ /* 0x040fe20000744270 */
[-C--:B------:R-:W-:Y:S02]  /*17c70*/  FMUL R41, R41, R2.reuse ;  /* 0x0000000229297220 */ /* 0x080fe40000400000 */
[----:B------:R-:W-:Y:S01]  /*17c80*/  @P3 STG.E.U16 desc[UR36][R6.64+0x32], R39 ;  /* 0x0000322706003986 */ /* 0x000fe2000c101524 */
[----:B------:R-:W-:Y:S01]  /*17c90*/  ISETP.GT.AND P3, PT, R0, 0x21, P0 ;  /* 0x000000210000780c */ /* 0x000fe20000764270 */
[-C--:B------:R-:W-:Y:S02]  /*17ca0*/  FMUL R42, R42, R2.reuse ;  /* 0x000000022a2a7220 */ /* 0x080fe40000400000 */
[----:B------:R-:W-:Y:S01]  /*17cb0*/  @P4 STG.E.U16 desc[UR36][R4.64+0x40], R40 ;  /* 0x0000402804004986 */ /* 0x000fe2000c101524 */
[----:B------:R-:W-:Y:S01]  /*17cc0*/  ISETP.GT.AND P4, PT, R0, 0x28, P1 ;  /* 0x000000280000780c */ /* 0x000fe20000f84270 */
[-C--:B------:R-:W-:Y:S01]  /*17cd0*/  FMUL R43, R43, R2.reuse ;  /* 0x000000022b2b7220 */ /* 0x080fe20000400000 */
[----:B------:R-:W-:Y:S01]  /*17ce0*/  FMUL R44, R44, R2 ;  /* 0x000000022c2c7220 */ /* 0x000fe20000400000 */
[----:B------:R-:W-:-:S02]  /*17cf0*/  F2FP.F16.F32.PACK_AB R41, RZ, R41 ;  /* 0x00000029ff29723e */ /* 0x000fc400000000ff */
[----:B------:R-:W-:Y:S02]  /*17d00*/  F2FP.F16.F32.PACK_AB R42, RZ, R42 ;  /* 0x0000002aff2a723e */ /* 0x000fe400000000ff */
        /* <DEDUP_REMOVED lines=357> */
[----:B------:R-:W-:Y:S01]  /*19360*/  ISETP.GT.AND P2, PT, R0, 0xd8, P0 ;  /* 0x000000d80000780c */ /* 0x000fe20000744270 */
[-C--:B------:R-:W-:Y:S02]  /*19370*/  FMUL R133, R133, R2.reuse ;  /* 0x0000000285857220 */ /* 0x080fe40000400000 */
[----:B------:R-:W-:Y:S01]  /*19380*/  @P3 STG.E.U16 desc[UR36][R6.64+0x1a2], R131 ;  /* 0x0001a28306003986 */ /* 0x000fe2000c101524 */
[----:B------:R-:W-:-:S03]  /*19390*/  FMUL R134, R134, R2 ;  /* 0x0000000286867220 */ /* 0x000fc60000400000 */
[----:B------:R-:W-:Y:S01]  /*193a0*/  @P4 STG.E.U16 desc[UR36][R4.64+0x1b0], R132 ;  /* 0x0001b08404004986 */ /* 0x000fe2000c101524 */
[C---:B------:R-:W-:Y:S01]  /*193b0*/  ISETP.GT.AND P4, PT, R0.reuse, 0xd9, P0 ;  /* 0x000000d90000780c */ /* 0x040fe20000784270 */
[----:B------:R-:W-:Y:S01]  /*193c0*/  FMUL R135, R135, R2 ;  /* 0x0000000287877220 */ /* 0x000fe20000400000 */
[----:B------:R-:W-:Y:S02]  /*193d0*/  F2FP.F16.F32.PACK_AB R133, RZ, R133 ;  /* 0x00000085ff85723e */ /* 0x000fe400000000ff */
[----:B------:R-:W-:Y:S02]  /*193e0*/  F2FP.F16.F32.PACK_AB R134, RZ, R134 ;  /* 0x00000086ff86723e */ /* 0x000fe400000000ff */
[----:B------:R-:W-:Y:S01]  /*193f0*/  F2FP.F16.F32.PACK_AB R135, RZ, R135 ;  /* 0x00000087ff87723e */ /* 0x000fe200000000ff */
[----:B------:R-:W-:Y:S01]  /*19400*/  @P5 STG.E.U16 desc[UR36][R4.64+0x1b2], R133 ;  /* 0x0001b28504005986 */ /* 0x000fe2000c101524 */
[----:B------:R-:W-:-:S03]  /*19410*/  ISETP.GT.AND P5, PT, R0, 0xe0, P1 ;  /* 0x000000e00000780c */ /* 0x000fc60000fa4270 */
[----:B------:R-:W-:Y:S01]  /*19420*/  @P2 STG.E.U16 desc[UR36][R6.64+0x1b0], R134 ;  /* 0x0001b08606002986 */ /* 0x000fe2000c101524 */
[----:B------:R-:W-:Y:S01]  /*19430*/  ISETP.GT.AND P2, PT, R0, 0xe1, P1 ;  /* 0x000000e10000780c */ /* 0x000fe20000f44270 */
[-C--:B------:R-:W-:Y:S01]  /*19440*/  FMUL R136, R136, R2.reuse ;  /* 0x0000000288887220 */ /* 0x080fe20000400000 */
[C---:B------:R-:W-:Y:S01]  /*19450*/  ISETP.GT.AND P3, PT, R0.reuse, 0xe0, P0 ;  /* 0x000000e00000780c */ /* 0x040fe20000764270 */
[----:B------:R-:W-:Y:S01]  /*19460*/  @P4 STG.E.U16 desc[UR36][R6.64+0x1b2], R135 ;  /* 0x0001b28706004986 */ /* 0x000fe2000c101524 */
[-C--:B------:R-:W-:Y:S01]  /*19470*/  FMUL R137, R137, R2.reuse ;  /* 0x0000000289897220 */ /* 0x080fe20000400000 */
[----:B------:R-:W-:Y:S01]  /*19480*/  ISETP.GT.AND P4, PT, R0, 0xe1, P0 ;  /* 0x000000e10000780c */ /* 0x000fe20000784270 */
[-C--:B------:R-:W-:Y:S01]  /*19490*/  FMUL R138, R138, R2.reuse ;  /* 0x000000028a8a7220 */ /* 0x080fe20000400000 */
[----:B------:R-:W-:Y:S01]  /*194a0*/  FMUL R139, R139, R2 ;  /* 0x000000028b8b7220 */ /* 0x000fe20000400000 */
[----:B------:R-:W-:Y:S02]  /*194b0*/  F2FP.F16.F32.PACK_AB R136, RZ, R136 ;  /* 0x00000088ff88723e */ /* 0x000fe400000000ff */
[----:B------:R-:W-:-:S02]  /*194c0*/  F2FP.F16.F32.PACK_AB R137, RZ, R137 ;  /* 0x00000089ff89723e */ /* 0x000fc400000000ff */
[----:B------:R-:W-:Y:S02]  /*194d0*/  F2FP.F16.F32.PACK_AB R138, RZ, R138 ;  /* 0x0000008aff8a723e */ /* 0x000fe400000000ff */
[----:B------:R-:W-:Y:S01]  /*194e0*/  F2FP.F16.F32.PACK_AB R139, RZ, R139 ;  /* 0x0000008bff8b723e */ /* 0x000fe200000000ff */
[----:B------:R-:W-:Y:S01]  /*194f0*/  @P5 STG.E.U16 desc[UR36][R4.64+0x1c0], R136 ;  /* 0x0001c08804005986 */ /* 0x000fe2000c101524 */
[----:B------:R-:W-:-:S03]  /*19500*/  ISETP.GT.AND P5, PT, R0, 0xe9, P1 ;  /* 0x000000e90000780c */ /* 0x000fc60000fa4270 */
[----:B------:R-:W-:Y:S01]  /*19510*/  @P2 STG.E.U16 desc[UR36][R4.64+0x1c2], R137 ;  /* 0x0001c28904002986 */ /* 0x000fe2000c101524 */
[C---:B------:R-:W-:Y:S02]  /*19520*/  ISETP.GT.AND P2, PT, R0.reuse, 0xe8, P1 ;  /* 0x000000e80000780c */ /* 0x040fe40000f44270 */
[C---:B------:R-:W-:Y:S01]  /*19530*/  ISETP.GT.AND P6, PT, R0.reuse, 0xe8, P0 ;  /* 0x000000e80000780c */ /* 0x040fe200007c4270 */
[----:B------:R-:W-:Y:S01]  /*19540*/  @P3 STG.E.U16 desc[UR36][R6.64+0x1c0], R138 ;  /* 0x0001c08a06003986 */ /* 0x000fe2000c101524 */
[----:B------:R-:W-:Y:S01]  /*19550*/  ISETP.GT.AND P3, PT, R0, 0xe9, P0 ;  /* 0x000000e90000780c */ /* 0x000fe20000764270 */
[-C--:B------:R-:W-:Y:S01]  /*19560*/  FMUL R140, R140, R2.reuse ;  /* 0x000000028c8c7220 */ /* 0x080fe20000400000 */
[-C--:B------:R-:W-:Y:S01]  /*19570*/  FMUL R141, R141, R2.reuse ;  /* 0x000000028d8d7220 */ /* 0x080fe20000400000 */
[----:B------:R-:W-:Y:S01]  /*19580*/  @P4 STG.E.U16 desc[UR36][R6.64+0x1c2], R139 ;  /* 0x0001c28b06004986 */ /* 0x000fe2000c101524 */
[----:B------:R-:W-:Y:S01]  /*19590*/  ISETP.GT.AND P4, PT, R0, 0xf0, P1 ;  /* 0x000000f00000780c */ /* 0x000fe20000f84270 */
[-C--:B------:R-:W-:Y:S01]  /*195a0*/  FMUL R142, R142, R2.reuse ;  /* 0x000000028e8e7220 */ /* 0x080fe20000400000 */
[-C--:B------:R-:W-:Y:S01]  /*195b0*/  FMUL R143, R143, R2.reuse ;  /* 0x000000028f8f7220 */ /* 0x080fe20000400000 */
[----:B------:R-:W-:Y:S01]  /*195c0*/  FMUL R144, R144, R2 ;  /* 0x0000000290907220 */ /* 0x000fe20000400000 */
[----:B------:R-:W-:-:S02]  /*195d0*/  F2FP.F16.F32.PACK_AB R140, RZ, R140 ;  /* 0x0000008cff8c723e */ /* 0x000fc400000000ff */
[----:B------:R-:W-:Y:S02]  /*195e0*/  F2FP.F16.F32.PACK_AB R141, RZ, R141 ;  /* 0x0000008dff8d723e */ /* 0x000fe400000000ff */
[----:B------:R-:W-:Y:S02]  /*195f0*/  F2FP.F16.F32.PACK_AB R142, RZ, R142 ;  /* 0x0000008eff8e723e */ /* 0x000fe400000000ff */
[----:B------:R-:W-:Y:S02]  /*19600*/  F2FP.F16.F32.PACK_AB R143, RZ, R143 ;  /* 0x0000008fff8f723e */ /* 0x000fe400000000ff */
[----:B------:R-:W-:Y:S01]  /*19610*/  F2FP.F16.F32.PACK_AB R144, RZ, R144 ;  /* 0x00000090ff90723e */ /* 0x000fe200000000ff */
[----:B------:R-:W-:Y:S01]  /*19620*/  @P2 STG.E.U16 desc[UR36][R4.64+0x1d0], R140 ;  /* 0x0001d08c04002986 */ /* 0x000fe2000c101524 */
[----:B------:R-:W-:-:S03]  /*19630*/  ISETP.GT.AND P2, PT, R0, 0xf1, P1 ;  /* 0x000000f10000780c */ /* 0x000fc60000f44270 */
[----:B------:R-:W-:Y:S01]  /*19640*/  @P5 STG.E.U16 desc[UR36][R4.64+0x1d2], R141 ;  /* 0x0001d28d04005986 */ /* 0x000fe2000c101524 */
[----:B------:R-:W-:-:S03]  /*19650*/  ISETP.GT.AND P5, PT, R0, 0xf0, P0 ;  /* 0x000000f00000780c */ /* 0x000fc600007a4270 */
[----:B------:R-:W-:Y:S01]  /*19660*/  @P6 STG.E.U16 desc[UR36][R6.64+0x1d0], R142 ;  /* 0x0001d08e06006986 */ /* 0x000fe2000c101524 */
[----:B------:R-:W-:-:S03]  /*19670*/  FMUL R145, R145, R2 ;  /* 0x0000000291917220 */ /* 0x000fc60000400000 */
[----:B------:R-:W-:Y:S01]  /*19680*/  @P3 STG.E.U16 desc[UR36][R6.64+0x1d2], R143 ;  /* 0x0001d28f06003986 */ /* 0x000fe2000c101524 */
[----:B------:R-:W-:-:S03]  /*19690*/  ISETP.GT.AND P3, PT, R0, 0xf8, P1 ;  /* 0x000000f80000780c */ /* 0x000fc60000f64270 */
[----:B------:R-:W-:Y:S01]  /*196a0*/  @P4 STG.E.U16 desc[UR36][R4.64+0x1e0], R144 ;  /* 0x0001e09004004986 */ /* 0x000fe2000c101524 */
[----:B------:R-:W-:Y:S01]  /*196b0*/  ISETP.GT.AND P4, PT, R0, 0xf1, P0 ;  /* 0x000000f10000780c */ /* 0x000fe20000784270 */
[-C--:B------:R-:W-:Y:S01]  /*196c0*/  FMUL R146, R146, R2.reuse ;  /* 0x0000000292927220 */ /* 0x080fe20000400000 */
[C---:B------:R-:W-:Y:S01]  /*196d0*/  ISETP.GT.AND P1, PT, R0.reuse, 0xf9, P1 ;  /* 0x000000f90000780c */ /* 0x040fe20000f24270 */
[-C--:B------:R-:W-:Y:S01]  /*196e0*/  FMUL R147, R147, R2.reuse ;  /* 0x0000000293937220 */ /* 0x080fe20000400000 */
[----:B------:R-:W-:Y:S01]  /*196f0*/  ISETP.GT.AND P6, PT, R0, 0xf8, P0 ;  /* 0x000000f80000780c */ /* 0x000fe200007c4270 */
[-C--:B------:R-:W-:Y:S01]  /*19700*/  FMUL R148, R148, R2.reuse ;  /* 0x0000000294947220 */ /* 0x080fe20000400000 */
[----:B------:R-:W-:Y:S01]  /*19710*/  FMUL R149, R149, R2 ;  /* 0x0000000295957220 */ /* 0x000fe20000400000 */
[----:B------:R-:W-:Y:S02]  /*19720*/  F2FP.F16.F32.PACK_AB R145, RZ, R145 ;  /* 0x00000091ff91723e */ /* 0x000fe400000000ff */
[----:B------:R-:W-:-:S02]  /*19730*/  F2FP.F16.F32.PACK_AB R146, RZ, R146 ;  /* 0x00000092ff92723e */ /* 0x000fc400000000ff */
[----:B------:R-:W-:Y:S02]  /*19740*/  ISETP.GT.AND P0, PT, R0, 0xf9, P0 ;  /* 0x000000f90000780c */ /* 0x000fe40000704270 */
[----:B------:R-:W-:Y:S01]  /*19750*/  F2FP.F16.F32.PACK_AB R147, RZ, R147 ;  /* 0x00000093ff93723e */ /* 0x000fe200000000ff */
[----:B------:R-:W-:Y:S01]  /*19760*/  FMUL R150, R150, R2 ;  /* 0x0000000296967220 */ /* 0x000fe20000400000 */
[----:B------:R-:W-:Y:S02]  /*19770*/  F2FP.F16.F32.PACK_AB R148, RZ, R148 ;  /* 0x00000094ff94723e */ /* 0x000fe400000000ff */
[----:B------:R-:W-:Y:S01]  /*19780*/  F2FP.F16.F32.PACK_AB R149, RZ, R149 ;  /* 0x00000095ff95723e */ /* 0x000fe200000000ff */
[----:B------:R-:W-:Y:S01]  /*19790*/  FMUL R151, R151, R2 ;  /* 0x0000000297977220 */ /* 0x000fe20000400000 */
[----:B------:R-:W-:Y:S01]  /*197a0*/  @P2 STG.E.U16 desc[UR36][R4.64+0x1e2], R145 ;  /* 0x0001e29104002986 */ /* 0x000fe2000c101524 */
[----:B------:R-:W-:-:S03]  /*197b0*/  F2FP.F16.F32.PACK_AB R150, RZ, R150 ;  /* 0x00000096ff96723e */ /* 0x000fc600000000ff */
[----:B------:R-:W-:Y:S01]  /*197c0*/  @P5 STG.E.U16 desc[UR36][R6.64+0x1e0], R146 ;  /* 0x0001e09206005986 */ /* 0x000fe2000c101524 */
[----:B------:R-:W-:-:S03]  /*197d0*/  F2FP.F16.F32.PACK_AB R151, RZ, R151 ;  /* 0x00000097ff97723e */ /* 0x000fc600000000ff */
[----:B------:R-:W-:Y:S04]  /*197e0*/  @P4 STG.E.U16 desc[UR36][R6.64+0x1e2], R147 ;  /* 0x0001e29306004986 */ /* 0x000fe8000c101524 */
[----:B------:R-:W-:Y:S04]  /*197f0*/  @P3 STG.E.U16 desc[UR36][R4.64+0x1f0], R148 ;  /* 0x0001f09404003986 */ /* 0x000fe8000c101524 */
[----:B------:R0:W-:Y:S02]  /*19800*/  @P1 STG.E.U16 desc[UR36][R4.64+0x1f2], R149 ;  /* 0x0001f29504001986 */ /* 0x0001e4000c101524 */
[----:B0-----:R-:W-:Y:S01]  /*19810*/  @P6 IMAD.MOV.U32 R4, RZ, RZ, R6 ;  /* 0x000000ffff046224 */ /* 0x001fe200078e0006 */
[----:B------:R-:W-:-:S05]  /*19820*/  @P6 MOV R5, R7 ;  /* 0x0000000700056202 */ /* 0x000fca0000000f00 */
[----:B------:R0:W-:Y:S04]  /*19830*/  @P6 STG.E.U16 desc[UR36][R4.64+0x1f0], R150 ;  /* 0x0001f09604006986 */ /* 0x0001e8000c101524 */
[----:B------:R0:W-:Y:S02]  /*19840*/  @P0 STG.E.U16 desc[UR36][R6.64+0x1f2], R151 ;  /* 0x0001f29706000986 */ /* 0x0001e4000c101524 */
.L_x_536:
[----:B------:R-:W-:Y:S05]  /*19850*/  BSYNC B0 ;  /* 0x0000000000007941 */ /* 0x000fea0003800000 */
.L_x_28:
[----:B0-----:R-:W2:Y:S04]  /*19860*/  LDL.LU R5, [R1+0x200] ;  /* 0x0002000001057983 */ /* 0x001ea80000300800 */
[----:B------:R-:W2:Y:S01]  /*19870*/  LDL.LU R4, [R1+0x204] ;  /* 0x0002040001047983 */ /* 0x000ea20000300800 */
[----:B------:R-:W-:Y:S01]  /*19880*/  ULDC UR4, c[0x0][0xc] ;  /* 0x0000030000047ab9 */ /* 0x000fe20000000800 */
[----:B------:R-:W-:Y:S01]  /*19890*/  ULDC UR5, c[0x0][0x10] ;  /* 0x0000040000057ab9 */ /* 0x000fe20000000800 */
[----:B-----5:R-:W2:Y:S01]  /*198a0*/  LDC R3, c[0x0][0x14] ;  /* 0x00000500ff037b82 */ /* 0x020ea20000000800 */
[----:B------:R-:W-:Y:S01]  /*198b0*/  UIMAD.WIDE.U32 UR4, UR4, UR5, URZ ;  /* 0x00000005040472a5 */ /* 0x000fe2000f8e003f */
[----:B----4-:R-:W-:Y:S01]  /*198c0*/  PRMT R0, RZ, 0x7610, R0 ;  /* 0x00007610ff007816 */ /* 0x010fe20000000000 */
[----:B------:R-:W-:Y:S01]  /*198d0*/  UMOV UR42, 0xffffffff ;  /* 0xffffffff002a7882 */ /* 0x000fe20000000000 */
[----:B------:R-:W-:-:S03]  /*198e0*/  UMOV UR43, 0xffffffff ;  /* 0xffffffff002b7882 */ /* 0x000fc60000000000 */
[----:B--2---:R-:W-:-:S04]  /*198f0*/  IMAD.WIDE.U32 R4, R3, UR4, R4 ;  /* 0x0000000403047c25 */ /* 0x004fc8000f8e0004 */
[----:B------:R-:W-:Y:S01]  /*19900*/  IMAD R3, R3, UR5, RZ ;  /* 0x0000000503037c24 */ /* 0x000fe2000f8e02ff */
[----:B------:R-:W-:Y:S01]  /*19910*/  ULDC.64 UR4, c[0x0][0x650] ;  /* 0x0001940000047ab9 */ /* 0x000fe20000000a00 */
[----:B------:R-:W-:Y:S01]  /*19920*/  IMAD.MOV.U32 R7, RZ, RZ, R4 ;  /* 0x000000ffff077224 */ /* 0x000fe200078e0004 */
[----:B------:R-:W-:Y:S01]  /*19930*/  ISETP.GE.U32.AND P0, PT, R4, UR4, PT ;  /* 0x0000000404007c0c */ /* 0x000fe2000bf06070 */
[----:B------:R-:W-:-:S05]  /*19940*/  IMAD.IADD R6, R5, 0x1, R3 ;  /* 0x0000000105067824 */ /* 0x000fca00078e0203 */
[----:B------:R0:W-:Y:S01]  /*19950*/  STL [R1+0x200], R6 ;  /* 0x0002000601007387 */ /* 0x0001e20000100800 */
[----:B------:R-:W-:-:S03]  /*19960*/  ISETP.GE.U32.AND.EX P0, PT, R6, UR5, PT, P0 ;  /* 0x0000000506007c0c */ /* 0x000fc6000bf06100 */
[----:B------:R0:W-:Y:S10]  /*19970*/  STL [R1+0x204], R7 ;  /* 0x0002040701007387 */ /* 0x0001f40000100800 */
[----:B0-----:R-:W-:Y:S05]  /*19980*/  @P0 BRA `(.L_x_537) ;  /* 0x0000000400880947 */ /* 0x001fea0003800000 */
[----:B------:R-:W0:Y:S01]  /*19990*/  S2UR UR6, SR_CTAID.X ;  /* 0x00000000000679c3 */ /* 0x000e220000002500 */
[----:B------:R-:W-:Y:S01]  /*199a0*/  ULDC.64 UR12, c[0x0][0x628] ;  /* 0x00018a00000c7ab9 */ /* 0x000fe20000000a00 */
[----:B------:R-:W-:Y:S01]  /*199b0*/  ULDC UR4, c[0x0][0x150] ;  /* 0x0000540000047ab9 */ /* 0x000fe20000000800 */
[----:B------:R-:W-:Y:S01]  /*199c0*/  ISETP.NE.U32.AND P0, PT, RZ, UR12, PT ;  /* 0x0000000cff007c0c */ /* 0x000fe2000bf05070 */
[----:B------:R-:W-:Y:S01]  /*199d0*/  ULDC UR15, c[0x0][0x630] ;  /* 0x00018c00000f7ab9 */ /* 0x000fe20000000800 */
[C---:B------:R-:W-:Y:S01]  /*199e0*/  R2UR UR16, R7.reuse ;  /* 0x00000000071072ca */ /* 0x040fe200000e0000 */
[----:B------:R-:W-:Y:S01]  /*199f0*/  ULDC UR19, c[0x0][0x154] ;  /* 0x0000550000137ab9 */ /* 0x000fe20000000800 */
[----:B------:R-:W-:Y:S01]  /*19a00*/  ISETP.NE.AND.EX P0, PT, RZ, UR13, PT, P0 ;  /* 0x0000000dff007c0c */ /* 0x000fe2000bf05300 */
[----:B------:R-:W2:Y:S01]  /*19a10*/  S2UR UR18, SR_CTAID.Y ;  /* 0x00000000001279c3 */ /* 0x000ea20000002600 */
[----:B------:R-:W-:Y:S02]  /*19a20*/  R2UR UR17, R6 ;  /* 0x00000000061172ca */ /* 0x000fe400000e0000 */
[----:B------:R-:W-:-:S02]  /*19a30*/  R2UR UR10, R7 ;  /* 0x00000000070a72ca */ /* 0x000fc400000e0000 */
[----:B------:R-:W-:Y:S02]  /*19a40*/  R2UR UR11, R6 ;  /* 0x00000000060b72ca */ /* 0x000fe400000e0000 */
[----:B0-----:R-:W-:-:S05]  /*19a50*/  I2FP.F32.U32 R0, UR6 ;  /* 0x0000000600007c45 */ /* 0x001fca0008201000 */
[----:B------:R-:W-:-:S04]  /*19a60*/  FMUL R0, R0, UR4 ;  /* 0x0000000400007c20 */ /* 0x000fc80008400000 */
[----:B------:R0:W4:Y:S01]  /*19a70*/  F2I.U32.TRUNC.NTZ R3, R0 ;  /* 0x0000000000037305 */ /* 0x000122000020f000 */
[----:B--2---:R-:W-:Y:S05]  /*19a80*/  @!P0 BRA `(.L_x_538) ;  /* 0x0000000000308947 */ /* 0x004fea0003800000 */
        /* <DEDUP_REMOVED lines=12> */
.L_x_538:
[----:B------:R-:W-:Y:S01]  /*19b50*/  USHF.R.U64 UR43, UR10, UR15, UR11 ;  /* 0x0000000f0a2b7299 */ /* 0x000fe2000800120b */
[----:B0-----:R-:W-:Y:S01]  /*19b60*/  I2FP.F32.U32 R0, UR18 ;  /* 0x0000001200007c45 */ /* 0x001fe20008201000 */
[----:B------:R-:W-:Y:S02]  /*19b70*/  USHF.R.U32.HI UR4, URZ, UR15, UR11 ;  /* 0x0000000f3f047299 */ /* 0x000fe4000801160b */
        /* <DEDUP_REMOVED lines=8> */
[----:B------:R-:W-:Y:S01]  /*19c00*/  UIMAD.WIDE.U32 UR8, UR10, UR12, UR8 ;  /* 0x0000000c0a0872a5 */ /* 0x000fe2000f8e0008 */
[----:B----4-:R-:W-:Y:S01]  /*19c10*/  R2UR UR12, R3 ;  /* 0x00000000030c72ca */ /* 0x010fe200000e0000 */
[----:B------:R-:W-:Y:S01]  /*19c20*/  UIMAD UR10, UR10, UR13, UR4 ;  /* 0x0000000d0a0a72a4 */ /* 0x000fe2000f8e0204 */
[----:B------:R-:W-:Y:S01]  /*19c30*/  ULDC UR11, c[0x0][0x618] ;  /* 0x00018600000b7ab9 */ /* 0x000fe20000000800 */
[----:B------:R-:W-:Y:S02]  /*19c40*/  ULDC UR21, c[0x0][0x658] ;  /* 0x0001960000157ab9 */ /* 0x000fe40000000800 */
[----:B------:R-:W-:Y:S01]  /*19c50*/  UIADD3 UR9, UR9, UR10, URZ ;  /* 0x0000000a09097290 */ /* 0x000fe2000fffe03f */
[----:B------:R-:W-:Y:S01]  /*19c60*/  UMOV UR15, 0xffffffff ;  /* 0xffffffff000f7882 */ /* 0x000fe20000000000 */
[----:B------:R-:W-:Y:S01]  /*19c70*/  ULDC.64 UR4, c[0x0][0x640] ;  /* 0x0001900000047ab9 */ /* 0x000fe20000000a00 */
[----:B------:R-:W-:Y:S01]  /*19c80*/  USHF.L.U32 UR15, UR15, UR21, URZ ;  /* 0x000000150f0f7299 */ /* 0x000fe2000800063f */
[----:B------:R-:W-:Y:S01]  /*19c90*/  ISETP.NE.U32.AND P0, PT, RZ, UR4, PT ;  /* 0x00000004ff007c0c */ /* 0x000fe2000bf05070 */
[----:B------:R-:W-:-:S02]  /*19ca0*/  USHF.R.U64 UR16, UR8, UR11, UR9 ;  /* 0x0000000b08107299 */ /* 0x000fc40008001209 */
[----:B------:R-:W-:Y:S01]  /*19cb0*/  USHF.R.U32.HI UR8, URZ, UR11, UR9 ;  /* 0x0000000b3f087299 */ /* 0x000fe20008011609 */
[----:B0-----:R-:W-:Y:S01]  /*19cc0*/  R2UR UR14, R0 ;  /* 0x00000000000e72ca */ /* 0x001fe200000e0000 */
[----:B------:R-:W-:Y:S01]  /*19cd0*/  ULDC UR17, c[0x0][0x608] ;  /* 0x0001820000117ab9 */ /* 0x000fe20000000800 */
[----:B------:R-:W-:Y:S01]  /*19ce0*/  ULOP3.LUT UR41, URZ, UR15, URZ, 0x33, !UPT ;  /* 0x0000000f3f297292 */ /* 0x000fe2000f8e333f */
[----:B------:R-:W-:Y:S01]  /*19cf0*/  ISETP.NE.AND.EX P0, PT, RZ, UR5, PT, P0 ;  /* 0x00000005ff007c0c */ /* 0x000fe2000bf05300 */
[----:B------:R-:W-:Y:S02]  /*19d00*/  USHF.R.U64 UR15, UR16, UR17, UR8 ;  /* 0x00000011100f7299 */ /* 0x000fe40008001208 */
[----:B------:R-:W-:Y:S02]  /*19d10*/  USHF.R.U32.HI UR8, URZ, UR17, UR8 ;  /* 0x000000113f087299 */ /* 0x000fe40008011608 */
[----:B------:R-:W-:Y:S02]  /*19d20*/  UIADD3 UR12, -UR12, URZ, URZ ;  /* 0x0000003f0c0c7290 */ /* 0x000fe4000fffe13f */
[----:B------:R-:W-:Y:S01]  /*19d30*/  USHF.R.U64 UR17, UR15, UR21, UR8 ;  /* 0x000000150f117299 */ /* 0x000fe20008001208 */
[----:B------:R-:W-:Y:S01]  /*19d40*/  UMOV UR19, 0x1 ;  /* 0x0000000100137882 */ /* 0x000fe20000000000 */
[----:B------:R-:W-:Y:S01]  /*19d50*/  ULDC UR13, c[0x0][0x144] ;  /* 0x00005100000d7ab9 */ /* 0x000fe20000000800 */
[----:B------:R-:W-:Y:S01]  /*19d60*/  ULDC UR7, c[0x0][0x600] ;  /* 0x0001800000077ab9 */ /* 0x000fe20000000800 */
[----:B------:R-:W-:-:S02]  /*19d70*/  USHF.L.U32 UR24, UR19, UR21, URZ ;  /* 0x0000001513187299 */ /* 0x000fc4000800063f */
[----:B------:R-:W-:Y:S02]  /*19d80*/  USHF.R.U32.HI UR8, URZ, UR21, UR8 ;  /* 0x000000153f087299 */ /* 0x000fe40008011608 */
[----:B------:R-:W-:Y:S02]  /*19d90*/  UIMAD UR21, UR13, UR12, UR6 ;  /* 0x0000000c0d1572a4 */ /* 0x000fe4000f8e0206 */
[----:B------:R-:W-:Y:S02]  /*19da0*/  UIADD3 UR20, UR7, -0x1, URZ ;  /* 0xffffffff07147890 */ /* 0x000fe4000fffe03f */
[----:B------:R-:W-:Y:S01]  /*19db0*/  UIADD3 UR19, -UR14, URZ, URZ ;  /* 0x0000003f0e137290 */ /* 0x000fe2000fffe13f */
        /* <DEDUP_REMOVED lines=17> */
.L_x_539:
[----:B------:R-:W-:Y:S01]  /*19ed0*/  UISETP.NE.AND UP0, UPT, UR45, URZ, UPT ;  /* 0x0000003f2d00728c */ /* 0x000fe2000bf05270 */
[----:B------:R-:W-:Y:S01]  /*19ee0*/  MOV R0, 0x1 ;  /* 0x0000000100007802 */ /* 0x000fe20000000f00 */
[----:B------:R-:W-:Y:S02]  /*19ef0*/  USHF.R.U64 UR4, UR6, UR22, UR8 ;  /* 0x0000001606047299 */ /* 0x000fe40008001208 */
[----:B------:R-:W-:Y:S02]  /*19f00*/  ULOP3.LUT UR41, UR15, UR41, URZ, 0xc0, !UPT ;  /* 0x000000290f297292 */ /* 0x000fe4000f8ec03f */
[----:B------:R-:W-:Y:S02]  /*19f10*/  UIADD3 UR5, -UR4, URZ, URZ ;  /* 0x0000003f04057290 */ /* 0x000fe4000fffe13f */
[----:B------:R-:W-:Y:S02]  /*19f20*/  UIMAD UR41, UR24, UR4, UR41 ;  /* 0x00000004182972a4 */ /* 0x000fe4000f8e0229 */
[----:B------:R-:W-:-:S02]  /*19f30*/  ULOP3.LUT UR16, UR16, UR20, URZ, 0xc0, !UPT ;  /* 0x0000001410107292 */ /* 0x000fc4000f8ec03f */
[----:B------:R-:W-:Y:S02]  /*19f40*/  @UP0 UIMAD UR21, UR25, UR19, UR18 ;  /* 0x00000013191502a4 */ /* 0x000fe4000f8e0212 */
[----:B------:R-:W-:-:S03]  /*19f50*/  UIMAD UR4, UR5, UR23, UR17 ;  /* 0x00000017050472a4 */ /* 0x000fc6000f8e0211 */
[----:B------:R-:W-:Y:S01]  /*19f60*/  ULDC UR5, c[0x0][0x610] ;  /* 0x0001840000057ab9 */ /* 0x000fe20000000800 */
[----:B------:R-:W-:Y:S02]  /*19f70*/  UIMAD UR4, UR4, UR7, UR16 ;  /* 0x00000007040472a4 */ /* 0x000fe4000f8e0210 */
[----:B------:R-:W-:-:S04]  /*19f80*/  UIMAD UR41, UR41, UR5, UR21 ;  /* 0x00000005292972a4 */ /* 0x000fc8000f8e0215 */
[----:B------:R-:W-:Y:S02]  /*19f90*/  USEL UR42, UR4, UR41, !UP0 ;  /* 0x00000029042a7287 */ /* 0x000fe4000c000000 */
[----:B------:R-:W-:-:S12]  /*19fa0*/  USEL UR41, UR41, UR4, !UP0 ;  /* 0x0000000429297287 */ /* 0x000fd8000c000000 */
.L_x_537:
[----:B------:R-:W-:-:S13]  /*19fb0*/  LOP3.LUT P0, RZ, R0, 0xff, RZ, 0xc0, !PT ;  /* 0x000000ff00ff7812 */ /* 0x000fda000780c0ff */
[----:B------:R-:W-:Y:S05]  /*19fc0*/  @P0 BRA `(.L_x_540) ;  /* 0xfffffe7000680947 */ /* 0x000fea000383ffff */
[----:B------:R-:W-:Y:S05]  /*19fd0*/  EXIT ;  /* 0x000000000000794d */ /* 0x000fea0003800000 */
.L_x_3:
[----:B------:R-:W2:Y:S01]  /*19fe0*/  LDL R5, [R1+0x204] ;  /* 0x0002040001057983 */ /* 0x000ea20000100800 */
[----:B------:R-:W-:-:S03]  /*19ff0*/  ULDC.64 UR8, c[0x0][0x650] ;  /* 0x0001940000087ab9 */ /* 0x000fc60000000a00 */
[----:B------:R-:W3:Y:S01]  /*1a000*/  LDL R4, [R1+0x200] ;  /* 0x0002000001047983 */ /* 0x000ee20000100800 */
[----:B------:R-:W-:Y:S01]  /*1a010*/  PRMT R0, RZ, 0x7610, R0 ;  /* 0x00007610ff007816 */ /* 0x000fe20000000000 */
[----:B------:R-:W-:Y:S01]  /*1a020*/  IMAD.MOV.U32 R3, RZ, RZ, -0x1 ;  /* 0xffffffffff037424 */ /* 0x000fe200078e00ff */
[----:B------:R-:W-:Y:S01]  /*1a030*/  MOV R9, 0xffffffff ;  /* 0xffffffff00097802 */ /* 0x000fe20000000f00 */
[----:B------:R-:W-:Y:S01]  /*1a040*/  IMAD.MOV.U32 R2, RZ, RZ, -0x1 ;  /* 0xffffffffff027424 */ /* 0x000fe200078e00ff */
[----:B--2---:R-:W-:-:S04]  /*1a050*/  ISETP.GE.U32.AND P0, PT, R5, UR8, PT ;  /* 0x0000000805007c0c */ /* 0x004fc8000bf06070 */
[----:B---3--:R-:W-:-:S13]  /*1a060*/  ISETP.GE.U32.AND.EX P0, PT, R4, UR9, PT, P0 ;  /* 0x0000000904007c0c */ /* 0x008fda000bf06100 */
[----:B------:R-:W-:Y:S05]  /*1a070*/  @P0 BRA `(.L_x_541) ;  /* 0x00000004008c0947 */ /* 0x000fea0003800000 */
[----:B------:R-:W-:Y:S01]  /*1a080*/  I2FP.F32.U32 R0, UR4 ;  /* 0x0000000400007c45 */ /* 0x000fe20008201000 */
[----:B0-----:R-:W-:Y:S01]  /*1a090*/  ULDC.64 UR16, c[0x0][0x628] ;  /* 0x00018a0000107ab9 */ /* 0x001fe20000000a00 */
        /* <DEDUP_REMOVED lines=24> */
.L_x_542:
        /* <DEDUP_REMOVED lines=24> */
[----:B------:R-:W-:Y:S01]  /*1a3a0*/  UMOV UR19, 0x1 ;  /* 0x0000000100137882 */ /* 0x000fe20000000000 */
[----:B------:R-:W-:Y:S01]  /*1a3b0*/  ULDC UR20, c[0x0][0x608] ;  /* 0x0001820000147ab9 */ /* 0x000fe20000000800 */
[----:B------:R-:W-:Y:S01]  /*1a3c0*/  USHF.L.U32 UR26, UR19, UR23, URZ ;  /* 0x00000017131a7299 */ /* 0x000fe2000800063f */
[----:B------:R-:W-:Y:S01]  /*1a3d0*/  ISETP.NE.AND.EX P0, PT, RZ, UR9, PT, P0 ;  /* 0x00000009ff007c0c */ /* 0x000fe2000bf05300 */
[----:B------:R-:W-:Y:S02]  /*1a3e0*/  USHF.R.U64 UR19, UR18, UR20, UR11 ;  /* 0x0000001412137299 */ /* 0x000fe4000800120b */
[----:B------:R-:W-:Y:S02]  /*1a3f0*/  USHF.R.U32.HI UR11, URZ, UR20, UR11 ;  /* 0x000000143f0b7299 */ /* 0x000fe4000801160b */
[----:B------:R-:W-:-:S02]  /*1a400*/  UIADD3 UR15, -UR15, URZ, URZ ;  /* 0x0000003f0f0f7290 */ /* 0x000fc4000fffe13f */
[----:B------:R-:W-:Y:S01]  /*1a410*/  USHF.R.U64 UR20, UR19, UR23, UR11 ;  /* 0x0000001713147299 */ /* 0x000fe2000800120b */
[----:B------:R-:W-:Y:S01]  /*1a420*/  ULDC UR16, c[0x0][0x144] ;  /* 0x0000510000107ab9 */ /* 0x000fe20000000800 */
[----:B------:R-:W-:Y:S01]  /*1a430*/  ULDC UR6, c[0x0][0x600] ;  /* 0x0001800000067ab9 */ /* 0x000fe20000000800 */
[----:B------:R-:W-:Y:S02]  /*1a440*/  USHF.R.U32.HI UR11, URZ, UR23, UR11 ;  /* 0x000000173f0b7299 */ /* 0x000fe4000801160b */
[----:B------:R-:W-:Y:S02]  /*1a450*/  UIMAD UR23, UR16, UR15, UR4 ;  /* 0x0000000f101772a4 */ /* 0x000fe4000f8e0204 */
[----:B------:R-:W-:Y:S02]  /*1a460*/  UIADD3 UR22, UR6, -0x1, URZ ;  /* 0xffffffff06167890 */ /* 0x000fe4000fffe03f */
[----:B------:R-:W-:Y:S02]  /*1a470*/  ULOP3.LUT UR27, URZ, UR13, URZ, 0x33, !UPT ;  /* 0x0000000d3f1b7292 */ /* 0x000fe4000f8e333f */
        /* <DEDUP_REMOVED lines=18> */
.L_x_543:
[----:B------:R-:W-:Y:S01]  /*1a5a0*/  UISETP.NE.AND UP0, UPT, UR45, URZ, UPT ;  /* 0x0000003f2d00728c */ /* 0x000fe2000bf05270 */
[----:B------:R-:W-:Y:S01]  /*1a5b0*/  IMAD.MOV.U32 R0, RZ, RZ, 0x1 ;  /* 0x00000001ff007424 */ /* 0x000fe200078e00ff */
[----:B------:R-:W-:Y:S01]  /*1a5c0*/  USHF.R.U64 UR8, UR4, UR24, UR11 ;  /* 0x0000001804087299 */ /* 0x000fe2000800120b */
[----:B------:R-:W-:Y:S01]  /*1a5d0*/  IMAD.U32 R9, RZ, RZ, UR5 ;  /* 0x00000005ff097e24 */ /* 0x000fe2000f8e00ff */
[----:B------:R-:W-:Y:S02]  /*1a5e0*/  ULOP3.LUT UR4, UR19, UR27, URZ, 0xc0, !UPT ;  /* 0x0000001b13047292 */ /* 0x000fe4000f8ec03f */
[----:B------:R-:W-:Y:S02]  /*1a5f0*/  ULOP3.LUT UR18, UR18, UR22, URZ, 0xc0, !UPT ;  /* 0x0000001612127292 */ /* 0x000fe4000f8ec03f */
[----:B------:R-:W-:-:S03]  /*1a600*/  UIMAD UR4, UR26, UR8, UR4 ;  /* 0x000000081a0472a4 */ /* 0x000fc6000f8e0204 */
[----:B------:R-:W-:Y:S02]  /*1a610*/  @UP0 UIMAD UR23, UR28, UR21, UR7 ;  /* 0x000000151c1702a4 */ /* 0x000fe4000f8e0207 */
[----:B------:R-:W-:-:S03]  /*1a620*/  UIADD3 UR7, -UR8, URZ, URZ ;  /* 0x0000003f08077290 */ /* 0x000fc6000fffe13f */
[----:B------:R-:W-:Y:S01]  /*1a630*/  ULDC UR8, c[0x0][0x610] ;  /* 0x0001840000087ab9 */ /* 0x000fe20000000800 */
[----:B------:R-:W-:Y:S02]  /*1a640*/  UIMAD UR7, UR7, UR25, UR20 ;  /* 0x00000019070772a4 */ /* 0x000fe4000f8e0214 */
[----:B------:R-:W-:Y:S02]  /*1a650*/  UIMAD UR4, UR4, UR8, UR23 ;  /* 0x00000008040472a4 */ /* 0x000fe4000f8e0217 */
[----:B------:R-:W-:-:S04]  /*1a660*/  UIMAD UR7, UR7, UR6, UR18 ;  /* 0x00000006070772a4 */ /* 0x000fc8000f8e0212 */
[----:B------:R-:W-:Y:S02]  /*1a670*/  USEL UR6, UR7, UR4, !UP0 ;  /* 0x0000000407067287 */ /* 0x000fe4000c000000 */
[----:B------:R-:W-:-:S04]  /*1a680*/  USEL UR4, UR4, UR7, !UP0 ;  /* 0x0000000704047287 */ /* 0x000fc8000c000000 */
[----:B------:R-:W-:Y:S02]  /*1a690*/  MOV R2, UR6 ;  /* 0x0000000600027c02 */ /* 0x000fe40008000f00 */
[----:B------:R-:W-:-:S07]  /*1a6a0*/  IMAD.U32 R3, RZ, RZ, UR4 ;  /* 0x00000004ff037e24 */ /* 0x000fce000f8e00ff */
.L_x_541:
[----:B------:R-:W-:-:S08]  /*1a6b0*/  NOP ;  /* 0x0000000000007918 */ /* 0x000fd00000000000 */
[----:B0-----:R-:W0:-:S00]  /*1a6c0*/  USETMAXREG.DEALLOC.CTAPOOL 0x18 ;  /* 0x00000018000079c8 */ /* 0x001e0000080e0500 */
[----:B------:R-:W-:-:S13]  /*1a6d0*/  ISETP.NE.AND P0, PT, RZ, UR10, PT ;  /* 0x0000000aff007c0c */ /* 0x000fda000bf05270 */
[----:B------:R-:W-:Y:S05]  /*1a6e0*/  @P0 EXIT ;  /* 0x000000000000094d */ /* 0x000fea0003800000 */
[----:B0-----:R-:W-:Y:S01]  /*1a6f0*/  LOP3.LUT P0, RZ, R0, 0xff, RZ, 0xc0, !PT ;  /* 0x000000ff00ff7812 */ /* 0x001fe2000780c0ff */
[----:B------:R-:W-:Y:S01]  /*1a700*/  IMAD.MOV.U32 R0, RZ, RZ, 0x1 ;  /* 0x00000001ff007424 */ /* 0x000fe200078e00ff */
[----:B------:R-:W-:-:S11]  /*1a710*/  MOV R6, RZ ;  /* 0x000000ff00067202 */ /* 0x000fd60000000f00 */
[----:B------:R-:W-:Y:S05]  /*1a720*/  @!P0 BRA `(.L_x_544) ;  /* 0x0000000c00648947 */ /* 0x000fea0003800000 */
[----:B------:R-:W0:Y:S01]  /*1a730*/  S2R R4, SR_TID.X ;  /* 0x0000000000047919 */ /* 0x000e220000002100 */
[----:B------:R-:W-:Y:S01]  /*1a740*/  ULDC UR4, c[0x0][0x28c] ;  /* 0x0000a30000047ab9 */ /* 0x000fe20000000800 */
[----:B------:R-:W-:Y:S01]  /*1a750*/  ULDC UR6, c[0x0][0x658] ;  /* 0x0001960000067ab9 */ /* 0x000fe20000000800 */
[----:B------:R-:W-:Y:S01]  /*1a760*/  UIADD3 UR10, UR4, 0x3f, URZ ;  /* 0x0000003f040a7890 */ /* 0x000fe2000fffe03f */
[----:B------:R-:W-:Y:S01]  /*1a770*/  BSSY B0, `(.L_x_544) ;  /* 0x00000d4000007945 */ /* 0x000fe20003800000 */
[----:B------:R-:W-:Y:S01]  /*1a780*/  UMOV UR7, 0xffffffff ;  /* 0xffffffff00077882 */ /* 0x000fe20000000000 */
[----:B------:R-:W-:Y:S01]  /*1a790*/  ULDC UR5, c[0x0][0x600] ;  /* 0x0001800000057ab9 */ /* 0x000fe20000000800 */
[----:B------:R-:W-:Y:S01]  /*1a7a0*/  UMOV UR9, 0x1 ;  /* 0x0000000100097882 */ /* 0x000fe20000000000 */
[----:B------:R-:W-:Y:S01]  /*1a7b0*/  USHF.L.U32 UR7, UR7, UR6, URZ ;  /* 0x0000000607077299 */ /* 0x000fe2000800063f */
[----:B------:R-:W-:Y:S01]  /*1a7c0*/  IMAD.MOV.U32 R8, RZ, RZ, 0x1 ;  /* 0x00000001ff087424 */ /* 0x000fe200078e00ff */
[----:B------:R-:W-:Y:S01]  /*1a7d0*/  UIADD3 UR4, UR5, -0x1, URZ ;  /* 0xffffffff05047890 */ /* 0x000fe2000fffe03f */
[----:B------:R-:W-:Y:S01]  /*1a7e0*/  IMAD.MOV.U32 R0, RZ, RZ, 0x1 ;  /* 0x00000001ff007424 */ /* 0x000fe200078e00ff */
[----:B------:R-:W-:Y:S01]  /*1a7f0*/  USHF.R.S32.HI UR11, URZ, 0x1f, UR10 ;  /* 0x0000001f3f0b7899 */ /* 0x000fe2000801140a */
[----:B------:R-:W-:Y:S01]  /*1a800*/  MOV R6, RZ ;  /* 0x000000ff00067202 */ /* 0x000fe20000000f00 */
[----:B------:R-:W-:Y:S01]  /*1a810*/  ULDC UR8, c[0x0][0xc] ;  /* 0x0000030000087ab9 */ /* 0x000fe20000000800 */
[----:B------:R-:W-:-:S02]  /*1a820*/  USHF.L.U32 UR5, UR9, UR6, URZ ;  /* 0x0000000609057299 */ /* 0x000fc4000800063f */
[----:B------:R-:W-:Y:S01]  /*1a830*/  ULEA.HI UR11, UR11, UR10, URZ, 0x6 ;  /* 0x0000000a0b0b7291 */ /* 0x000fe2000f8f303f */
[----:B------:R-:W-:Y:S01]  /*1a840*/  ULDC UR9, c[0x0][0x10] ;  /* 0x0000040000097ab9 */ /* 0x000fe20000000800 */
[----:B------:R-:W-:Y:S02]  /*1a850*/  ULOP3.LUT UR6, URZ, UR7, URZ, 0x33, !UPT ;  /* 0x000000073f067292 */ /* 0x000fe4000f8e333f */
[----:B------:R-:W-:Y:S01]  /*1a860*/  UIMAD.WIDE.U32 UR8, UR8, UR9, URZ ;  /* 0x00000009080872a5 */ /* 0x000fe2000f8e003f */
[----:B------:R-:W-:Y:S01]  /*1a870*/  ULDC UR7, c[0x0][0x14] ;  /* 0x0000050000077ab9 */ /* 0x000fe20000000800 */
[----:B------:R-:W-:Y:S02]  /*1a880*/  USHF.R.S32.HI UR18, URZ, 0x6, UR11 ;  /* 0x000000063f127899 */ /* 0x000fe4000801140b */
[----:B------:R-:W-:Y:S02]  /*1a890*/  UIMAD.WIDE.U32 UR20, UR8, UR7, URZ ;  /* 0x00000007081472a5 */ /* 0x000fe4000f8e003f */
[----:B------:R-:W-:-:S02]  /*1a8a0*/  UIMAD UR13, UR9, UR7, URZ ;  /* 0x00000007090d72a4 */ /* 0x000fc4000f8e023f */
[----:B------:R-:W-:Y:S01]  /*1a8b0*/  ULOP3.LUT UR24, UR40, 0x2, URZ, 0xfc, !UPT ;  /* 0x0000000228187892 */ /* 0x000fe2000f8efc3f */
[C---:B0-----:R-:W-:Y:S01]  /*1a8c0*/  LOP3.LUT P2, RZ, R4.reuse, 0x7f, RZ, 0xc0, !PT ;  /* 0x0000007f04ff7812 */ /* 0x041fe2000784c0ff */
[----:B------:R-:W-:Y:S01]  /*1a8d0*/  UIADD3 UR13, UR21, UR13, URZ ;  /* 0x0000000d150d7290 */ /* 0x000fe2000fffe03f */
[----:B------:R-:W-:Y:S01]  /*1a8e0*/  LOP3.LUT P0, RZ, R4, 0x1f, RZ, 0xc0, !PT ;  /* 0x0000001f04ff7812 */ /* 0x000fe2000780c0ff */
[----:B------:R-:W-:Y:S01]  /*1a8f0*/  UIADD3 UR25, UR18, 0x1, URZ ;  /* 0x0000000112197890 */ /* 0x000fe2000fffe03f */
[----:B------:R-:W-:Y:S02]  /*1a900*/  ULDC.64 UR22, c[0x0][0x198] ;  /* 0x0000660000167ab9 */ /* 0x000fe40000000a00 */
[----:B------:R-:W-:-:S13]  /*1a910*/  PLOP3.LUT P0, PT, P0, P2, PT, 0x8a, 0x0 ;  /* 0x000000000000781c */ /* 0x000fda0000705172 */
.L_x_556:
[----:B------:R-:W-:-:S03]  /*1a920*/  UMOV UR7, 0xffffffff ;  /* 0xffffffff00077882 */ /* 0x000fc60000000000 */
[----:B------:R-:W-:Y:S05]  /*1a930*/  BRA.DIV UR7, `(.L_x_545) ;  /* 0x00000012073c7947 */ /* 0x000fea000b800000 */
[----:B------:R-:W-:-:S13]  /*1a940*/  ELECT P6, URZ, PT ;  /* 0x00000000003f782f */ /* 0x000fda00038c0000 */
.L_x_570:
[----:B------:R-:W0:Y:S01]  /*1a950*/  LDC R4, c[0x0][0x28c] ;  /* 0x0000a300ff047b82 */ /* 0x000e220000000800 */
[----:B------:R-:W-:Y:S01]  /*1a960*/  BSSY B1, `(.L_x_546) ;  /* 0x0000035000017945 */ /* 0x000fe20003800000 */
[----:B0-----:R-:W-:-:S13]  /*1a970*/  ISETP.LT.OR P6, PT, R4, 0x1, !P6 ;  /* 0x000000010400780c */ /* 0x001fda00077c1670 */
[----:B------:R-:W-:Y:S05]  /*1a980*/  @P6 BRA `(.L_x_547) ;  /* 0x0000000000c86947 */ /* 0x000fea0003800000 */
[----:B------:R-:W-:Y:S01]  /*1a990*/  IMAD.SHL.U32 R11, R3, 0x100, RZ ;  /* 0x00000100030b7824 */ /* 0x000fe200078e00ff */
[----:B------:R-:W-:Y:S01]  /*1a9a0*/  MOV R12, RZ ;  /* 0x000000ff000c7202 */ /* 0x000fe20000000f00 */
[----:B------:R-:W-:Y:S01]  /*1a9b0*/  IMAD.SHL.U32 R2, R2, 0x100, RZ ;  /* 0x0000010002027824 */ /* 0x000fe200078e00ff */
[----:B------:R-:W-:Y:S01]  /*1a9c0*/  MOV R4, R6 ;  /* 0x0000000600047202 */ /* 0x000fe20000000f00 */
[----:B------:R-:W-:Y:S02]  /*1a9d0*/  IMAD.U32 R14, RZ, RZ, UR25 ;  /* 0x00000019ff0e7e24 */ /* 0x000fe4000f8e00ff */
[----:B------:R-:W-:-:S07]  /*1a9e0*/  IMAD.MOV.U32 R3, RZ, RZ, R0 ;  /* 0x000000ffff037224 */ /* 0x000fce00078e0000 */
.L_x_551:
[----:B------:R-:W0:Y:S01]  /*1a9f0*/  S2R R10, SR_CgaCtaId ;  /* 0x00000000000a7919 */ /* 0x000e220000008800 */
[----:B------:R-:W-:Y:S01]  /*1aa00*/  MOV R5, 0x400 ;  /* 0x0000040000057802 */ /* 0x000fe20000000f00 */
[----:B------:R-:W1:Y:S03]  /*1aa10*/  @!P2 LDC R7, c[0x0][0x500] ;  /* 0x00014000ff07ab82 */ /* 0x000e660000000800 */
[----:B0-----:R-:W-:Y:S02]  /*1aa20*/  LEA R13, R10, R5, 0x18 ;  /* 0x000000050a0d7211 */ /* 0x001fe400078ec0ff */
[----:B------:R-:W-:-:S03]  /*1aa30*/  SHF.L.U32 R5, R3, 0x1f, RZ ;  /* 0x0000001f03057819 */ /* 0x000fc600000006ff */
[----:B------:R-:W-:-:S04]  /*1aa40*/  IMAD R10, R4, 0x8, R13 ;  /* 0x00000008040a7824 */ /* 0x000fc800078e020d */
[----:B------:R-:W0:Y:S02]  /*1aa50*/  SYNCS.PHASECHK.TRANS64.TRYWAIT P1, [R10+URZ+0x38], R5 ;  /* 0x000038050a0075a7 */ /* 0x000e24000802017f */
[----:B01----:R-:W-:Y:S05]  /*1aa60*/  @!P1 BRA `(.L_x_548) ;  /* 0x0000001000109947 */ /* 0x003fea0003800000 */
.L_x_571:
[----:B------:R-:W-:Y:S01]  /*1aa70*/  UPRMT UR7, UR24, 0x9910, URZ ;  /* 0x0000991018077896 */ /* 0x000fe2000800003f */
[----:B------:R1:W-:Y:S03]  /*1aa80*/  @!P2 SYNCS.ARRIVE.TRANS64 RZ, [R10+URZ], R7 ;  /* 0x000000070affa9a7 */ /* 0x0003e6000800003f */
[----:B------:R-:W-:-:S06]  /*1aa90*/  UISETP.NE.AND UP0, UPT, UR7, 0x2, UPT ;  /* 0x000000020700788c */ /* 0x000fcc000bf05270 */
[----:B------:R-:W-:-:S13]  /*1aaa0*/  PLOP3.LUT P1, PT, PT, PT, UP0, 0x80, 0x0 ;  /* 0x000000000000781c */ /* 0x000fda0003f2f008 */
[----:B-1----:R-:W-:Y:S05]  /*1aab0*/  @P1 BRA `(.L_x_549) ;  /* 0x0000000000041947 */ /* 0x002fea0003800000 */
[----:B------:R-:W-:Y:S01]  /*1aac0*/  BPT.TRAP 0x1 ;  /* 0x000000040000795c */ /* 0x000fe20000300000 */
.L_x_549:
[----:B------:R-:W-:Y:S05]  /*1aad0*/  @P0 BRA `(.L_x_550) ;  /* 0x0000000000040947 */ /* 0x000fea0003800000 */
[----:B------:R-:W-:Y:S01]  /*1aae0*/  BPT.TRAP 0x1 ;  /* 0x000000040000795c */ /* 0x000fe20000300000 */
.L_x_550:
[----:B------:R-:W-:Y:S01]  /*1aaf0*/  IMAD R13, R4, 0x8000, R13 ;  /* 0x00008000040d7824 */ /* 0x000fe200078e020d */
[----:B------:R-:W-:Y:S01]  /*1ab00*/  R2UR UR9, R10 ;  /* 0x000000000a0972ca */ /* 0x000fe200000e0000 */
[----:B------:R-:W-:Y:S01]  /*1ab10*/  VIADD R14, R14, 0xffffffff ;  /* 0xffffffff0e0e7836 */ /* 0x000fe20000000000 */
[----:B------:R-:W-:Y:S01]  /*1ab20*/  UIADD3 UR14, UP0, UR22, 0xf0, URZ ;  /* 0x000000f0160e7890 */ /* 0x000fe2000ff1e03f */
[----:B------:R-:W-:Y:S01]  /*1ab30*/  R2UR UR11, R11 ;  /* 0x000000000b0b72ca */ /* 0x000fe200000e0000 */
[----:B------:R-:W-:Y:S01]  /*1ab40*/  UIADD3 UR26, UP1, UR22, 0x1f0, URZ ;  /* 0x000001f0161a7890 */ /* 0x000fe2000ff3e03f */
[----:B------:R-:W-:Y:S01]  /*1ab50*/  R2UR UR7, R13 ;  /* 0x000000000d0772ca */ /* 0x000fe200000e0000 */
[----:B------:R-:W-:Y:S01]  /*1ab60*/  UIADD3.X UR15, URZ, UR23, URZ, UP0, !UPT ;  /* 0x000000173f0f7290 */ /* 0x000fe200087fe43f */
[----:B------:R-:W-:Y:S01]  /*1ab70*/  R2UR UR10, R12 ;  /* 0x000000000c0a72ca */ /* 0x000fe200000e0000 */
[----:B------:R-:W-:Y:S01]  /*1ab80*/  UIADD3.X UR27, URZ, UR23, URZ, UP1, !UPT ;  /* 0x000000173f1b7290 */ /* 0x000fe20008ffe43f */
[----:B------:R-:W-:Y:S01]  /*1ab90*/  R2UR UR12, R9 ;  /* 0x00000000090c72ca */ /* 0x000fe200000e0000 */
[----:B------:R-:W-:Y:S01]  /*1aba0*/  UMOV UR16, 0x0 ;  /* 0x0000000000107882 */ /* 0x000fe20000000000 */
[----:B------:R-:W-:Y:S01]  /*1abb0*/  R2UR UR19, R2 ;  /* 0x00000000021372ca */ /* 0x000fe200000e0000 */
[----:B------:R-:W-:Y:S01]  /*1abc0*/  UMOV UR17, 0x10000000 ;  /* 0x1000000000117882 */ /* 0x000fe20000000000 */
[----:B------:R-:W-:Y:S01]  /*1abd0*/  ISETP.GT.AND P3, PT, R14, 0x1, PT ;  /* 0x000000010e00780c */ /* 0x000fe20003f64270 */
[----:B------:R-:W-:Y:S01]  /*1abe0*/  VIADD R12, R12, 0x40 ;  /* 0x000000400c0c7836 */ /* 0x000fe20000000000 */
[----:B------:R-:W-:-:S03]  /*1abf0*/  IADD3 R4, R4, 0x1, RZ ;  /* 0x0000000104047810 */ /* 0x000fc60007ffe0ff */
[----:B------:R-:W-:Y:S01]  /*1ac00*/  UIADD3 UR8, UR7, 0x180, URZ ;  /* 0x0000018007087890 */ /* 0x000fe2000fffe03f */
[----:B------:R-:W-:Y:S01]  /*1ac10*/  ISETP.NE.AND P1, PT, R4, 0x7, PT ;  /* 0x000000070400780c */ /* 0x000fe20003f25270 */
[----:B------:R-:W-:-:S03]  /*1ac20*/  UIADD3 UR7, UR7, 0x38180, URZ ;  /* 0x0003818007077890 */ /* 0x000fc6000fffe03f */
[----:B0-----:R-:W-:Y:S02]  /*1ac30*/  SEL R10, RZ, 0x1, P1 ;  /* 0x00000001ff0a7807 */ /* 0x001fe40000800000 */
[----:B------:R-:W-:Y:S02]  /*1ac40*/  SEL R4, R4, RZ, P1 ;  /* 0x000000ff04047207 */ /* 0x000fe40000800000 */
[----:B------:R0:W-:Y:S01]  /*1ac50*/  UTMALDG.3D [UR8], [UR14], desc[UR16] ;  /* 0x000010080e0075b4 */ /* 0x0001e20008011000 */
[----:B------:R-:W-:Y:S01]  /*1ac60*/  LOP3.LUT R3, R3, R10, RZ, 0x3c, !PT ;  /* 0x0000000a03037212 */ /* 0x000fe200078e3cff */
[----:B0-----:R-:W-:Y:S01]  /*1ac70*/  UMOV UR8, UR7 ;  /* 0x0000000700087c82 */ /* 0x001fe20008000000 */
[----:B------:R-:W-:Y:S02]  /*1ac80*/  UMOV UR11, UR19 ;  /* 0x00000013000b7c82 */ /* 0x000fe40008000000 */
[----:B------:R0:W-:Y:S02]  /*1ac90*/  UTMALDG.3D [UR8], [UR26], desc[UR16] ;  /* 0x000010081a0075b4 */ /* 0x0001e40008011000 */
[----:B0-----:R-:W-:Y:S05]  /*1aca0*/  @P3 BRA `(.L_x_551) ;  /* 0xfffffffc00503947 */ /* 0x001fea000383ffff */
.L_x_547:
[----:B------:R-:W-:Y:S05]  /*1acb0*/  BSYNC B1 ;  /* 0x0000000000017941 */ /* 0x000fea0003800000 */
.L_x_546:
[----:B------:R-:W2:Y:S01]  /*1acc0*/  LDL.LU R15, [R1+0x200] ;  /* 0x00020000010f7983 */ /* 0x000ea20000300800 */
[----:B------:R-:W-:Y:S01]  /*1acd0*/  LOP3.LUT P3, RZ, R8, 0xff, RZ, 0xc0, !PT ;  /* 0x000000ff08ff7812 */ /* 0x000fe2000786c0ff */
[----:B------:R-:W-:Y:S02]  /*1ace0*/  ULDC.64 UR8, c[0x0][0x650] ;  /* 0x0001940000087ab9 */ /* 0x000fe40000000a00 */
[----:B------:R-:W3:Y:S01]  /*1acf0*/  LDL.LU R13, [R1+0x204] ;  /* 0x00020400010d7983 */ /* 0x000ee20000300800 */
[----:B------:R-:W-:Y:S01]  /*1ad00*/  IADD3 R6, R6, UR18, RZ ;  /* 0x0000001206067c10 */ /* 0x000fe2000fffe0ff */
[----:B------:R-:W-:Y:S01]  /*1ad10*/  UISETP.GE.U32.AND UP0, UPT, UR18, 0x7, UPT ;  /* 0x000000071200788c */ /* 0x000fe2000bf06070 */
[----:B------:R-:W-:Y:S01]  /*1ad20*/  BSSY B1, `(.L_x_552) ;  /* 0x0000076000017945 */ /* 0x000fe20003800000 */
[----:B------:R-:W-:Y:S01]  /*1ad30*/  IMAD.MOV.U32 R9, RZ, RZ, -0x1 ;  /* 0xffffffffff097424 */ /* 0x000fe200078e00ff */
[C---:B------:R-:W-:Y:S01]  /*1ad40*/  ISETP.GT.U32.AND P1, PT, R6.reuse, 0x6, PT ;  /* 0x000000060600780c */ /* 0x040fe20003f24070 */
[----:B------:R-:W-:Y:S01]  /*1ad50*/  IMAD.WIDE.U32 R2, R6, 0x24924925, RZ ;  /* 0x2492492506027825 */ /* 0x000fe200078e00ff */
[----:B------:R-:W-:-:S03]  /*1ad60*/  PRMT R8, RZ, 0x7610, R8 ;  /* 0x00007610ff087816 */ /* 0x000fc60000000008 */
[----:B------:R-:W0:Y:S01]  /*1ad70*/  @P3 S2R R4, SR_CgaCtaId ;  /* 0x0000000000043919 */ /* 0x000e220000008800 */
[----:B------:R-:W-:-:S05]  /*1ad80*/  IMAD.IADD R2, R6, 0x1, -R3 ;  /* 0x0000000106027824 */ /* 0x000fca00078e0a03 */
[----:B------:R-:W-:Y:S02]  /*1ad90*/  LEA.HI R2, R2, R3, RZ, 0x1f ;  /* 0x0000000302027211 */ /* 0x000fe400078ff8ff */
[----:B------:R-:W-:-:S04]  /*1ada0*/  @P3 MOV R3, 0x400 ;  /* 0x0000040000033802 */ /* 0x000fc80000000f00 */
[----:B0-----:R-:W-:Y:S01]  /*1adb0*/  @P3 LEA R3, R4, R3, 0x18 ;  /* 0x0000000304033211 */ /* 0x001fe200078ec0ff */
[----:B------:R-:W-:-:S03]  /*1adc0*/  IMAD.U32 R4, RZ, RZ, UR18 ;  /* 0x00000012ff047e24 */ /* 0x000fc6000f8e00ff */
[----:B------:R0:W-:Y:S01]  /*1add0*/  @P3 SYNCS.ARRIVE.TRANS64.A1T0 RZ, [R3+URZ+0x88], RZ ;  /* 0x000088ff03ff39a7 */ /* 0x0001e2000810003f */
[----:B------:R-:W-:Y:S02]  /*1ade0*/  PLOP3.LUT P3, PT, PT, PT, UP0, 0x80, 0x0 ;  /* 0x000000000000781c */ /* 0x000fe40003f6f008 */
[----:B------:R-:W-:Y:S02]  /*1adf0*/  ISETP.LT.U32.AND P1, PT, R4, 0x7, P1 ;  /* 0x000000070400780c */ /* 0x000fe40000f21070 */
[----:B------:R-:W-:Y:S02]  /*1ae00*/  PRMT R4, RZ, 0x7610, R4 ;  /* 0x00007610ff047816 */ /* 0x000fe40000000004 */
[----:B0-----:R-:W-:-:S04]  /*1ae10*/  SEL R3, RZ, 0x1, !P1 ;  /* 0x00000001ff037807 */ /* 0x001fc80004800000 */
[----:B------:R-:W-:Y:S02]  /*1ae20*/  LOP3.LUT R0, R0, R3, RZ, 0x3c, !PT ;  /* 0x0000000300007212 */ /* 0x000fe400078e3cff */
[----:B------:R-:W-:Y:S01]  /*1ae30*/  SHF.R.U32.HI R3, RZ, 0x2, R2 ;  /* 0x00000002ff037819 */ /* 0x000fe20000011602 */
[----:B------:R-:W-:-:S03]  /*1ae40*/  IMAD.MOV.U32 R2, RZ, RZ, -0x1 ;  /* 0xffffffffff027424 */ /* 0x000fc600078e00ff */
[----:B------:R-:W-:Y:S01]  /*1ae50*/  @P3 LOP3.LUT R0, R0, 0x1, R3, 0x78, !PT ;  /* 0x0000000100003812 */ /* 0x000fe200078e7803 */
[----:B------:R-:W-:Y:S01]  /*1ae60*/  IMAD R6, R3, -0x7, R6 ;  /* 0xfffffff903067824 */ /* 0x000fe200078e0206 */
[----:B------:R-:W-:Y:S02]  /*1ae70*/  MOV R3, 0xffffffff ;  /* 0xffffffff00037802 */ /* 0x000fe40000000f00 */
[----:B---3--:R-:W-:-:S04]  /*1ae80*/  IADD3 R13, P1, R13, UR20, RZ ;  /* 0x000000140d0d7c10 */ /* 0x008fc8000ff3e0ff */
[----:B--2---:R-:W-:Y:S01]  /*1ae90*/  IADD3.X R15, R15, UR13, RZ, P1, !PT ;  /* 0x0000000d0f0f7c10 */ /* 0x004fe20008ffe4ff */
[----:B------:R0:W-:Y:S01]  /*1aea0*/  STL [R1+0x204], R13 ;  /* 0x0002040d01007387 */ /* 0x0001e20000100800 */
[----:B------:R-:W-:-:S03]  /*1aeb0*/  ISETP.GE.U32.AND P1, PT, R13, UR8, PT ;  /* 0x000000080d007c0c */ /* 0x000fc6000bf26070 */
[----:B------:R0:W-:Y:S01]  /*1aec0*/  STL [R1+0x200], R15 ;  /* 0x0002000f01007387 */ /* 0x0001e20000100800 */
[----:B------:R-:W-:-:S13]  /*1aed0*/  ISETP.GE.U32.AND.EX P1, PT, R15, UR9, PT, P1 ;  /* 0x000000090f007c0c */ /* 0x000fda000bf26110 */
[----:B0-----:R-:W-:Y:S05]  /*1aee0*/  @P1 BRA `(.L_x_553) ;  /* 0x0000000400641947 */ /* 0x001fea0003800000 */
[----:B------:R-:W0:Y:S01]  /*1aef0*/  S2R R7, SR_CTAID.X ;  /* 0x0000000000077919 */ /* 0x000e220000002500 */
[----:B------:R-:W-:Y:S01]  /*1af00*/  ULDC UR7, c[0x0][0x150] ;  /* 0x0000540000077ab9 */ /* 0x000fe20000000800 */
[----:B------:R-:W1:Y:S01]  /*1af10*/  LDC R4, c[0x0][0x144] ;  /* 0x00005100ff047b82 */ /* 0x000e620000000800 */
[----:B------:R-:W-:Y:S01]  /*1af20*/  UISETP.NE.AND UP0, UPT, UR45, URZ, UPT ;  /* 0x0000003f2d00728c */ /* 0x000fe2000bf05270 */
[----:B------:R-:W2:Y:S01]  /*1af30*/  S2R R5, SR_CTAID.Y ;  /* 0x0000000000057919 */ /* 0x000ea20000002600 */
[----:B------:R-:W-:Y:S01]  /*1af40*/  ULDC.64 UR8, c[0x0][0x628] ;  /* 0x00018a0000087ab9 */ /* 0x000fe20000000a00 */
[----:B------:R-:W-:-:S03]  /*1af50*/  ULDC UR10, c[0x0][0x630] ;  /* 0x00018c00000a7ab9 */ /* 0x000fc60000000800 */
[----:B------:R-:W-:Y:S01]  /*1af60*/  PLOP3.LUT P1, PT, PT, PT, UP0, 0x80, 0x0 ;  /* 0x000000000000781c */ /* 0x000fe20003f2f008 */
[----:B------:R-:W3:Y:S01]  /*1af70*/  LDC R10, c[0x0][0x148] ;  /* 0x00005200ff0a7b82 */ /* 0x000ee20000000800 */
[----:B0-----:R-:W-:Y:S02]  /*1af80*/  I2FP.F32.U32 R2, R7 ;  /* 0x0000000700027245 */ /* 0x001fe40000201000 */
[----:B--2---:R-:W-:-:S03]  /*1af90*/  I2FP.F32.U32 R3, R5 ;  /* 0x0000000500037245 */ /* 0x004fc60000201000 */
[----:B------:R-:W-:Y:S01]  /*1afa0*/  FMUL R2, R2, UR7 ;  /* 0x0000000702027c20 */ /* 0x000fe20008400000 */
[----:B------:R-:W-:Y:S02]  /*1afb0*/  ULDC UR7, c[0x0][0x154] ;  /* 0x0000550000077ab9 */ /* 0x000fe40000000800 */
[----:B------:R-:W-:-:S03]  /*1afc0*/  FMUL R9, R3, UR7 ;  /* 0x0000000703097c20 */ /* 0x000fc60008400000 */
[----:B------:R-:W0:Y:S08]  /*1afd0*/  F2I.U32.TRUNC.NTZ R2, R2 ;  /* 0x0000000200027305 */ /* 0x000e30000020f000 */
[----:B------:R-:W2:Y:S01]  /*1afe0*/  F2I.U32.TRUNC.NTZ R9, R9 ;  /* 0x0000000900097305 */ /* 0x000ea2000020f000 */
[----:B0-----:R-:W-:Y:S01]  /*1aff0*/  IADD3 R3, -R2, RZ, RZ ;  /* 0x000000ff02037210 */ /* 0x001fe20007ffe1ff */
[----:B------:R-:W-:-:S04]  /*1b000*/  IMAD.MOV.U32 R2, RZ, RZ, R13 ;  /* 0x000000ffff027224 */ /* 0x000fc800078e000d */
[----:B-1----:R-:W-:Y:S02]  /*1b010*/  IMAD R7, R4, R3, R7 ;  /* 0x0000000304077224 */ /* 0x002fe400078e0207 */
[----:B--2---:R-:W-:-:S04]  /*1b020*/  IMAD.MOV R3, RZ, RZ, -R9 ;  /* 0x000000ffff037224 */ /* 0x004fc800078e0a09 */
[----:B---3--:R-:W-:Y:S01]  /*1b030*/  @P1 IMAD R7, R10, R3, R5 ;  /* 0x000000030a071224 */ /* 0x008fe200078e0205 */
[----:B------:R-:W-:Y:S02]  /*1b040*/  ISETP.NE.U32.AND P1, PT, RZ, UR8, PT ;  /* 0x00000008ff007c0c */ /* 0x000fe4000bf25070 */
[----:B------:R-:W-:Y:S02]  /*1b050*/  MOV R3, R15 ;  /* 0x0000000f00037202 */ /* 0x000fe40000000f00 */
[----:B------:R-:W-:-:S13]  /*1b060*/  ISETP.NE.AND.EX P1, PT, RZ, UR9, PT, P1 ;  /* 0x00000009ff007c0c */ /* 0x000fda000bf25310 */
[----:B------:R-:W-:Y:S05]  /*1b070*/  @!P1 BRA `(.L_x_554) ;  /* 0x0000000000289947 */ /* 0x000fea0003800000 */
[----:B------:R-:W-:Y:S02]  /*1b080*/  ULDC UR7, c[0x0][0x634] ;  /* 0x00018d0000077ab9 */ /* 0x000fe40000000800 */
[----:B------:R-:W-:-:S05]  /*1b090*/  IADD3 R3, P1, R13, UR7, RZ ;  /* 0x000000070d037c10 */ /* 0x000fca000ff3e0ff */
[----:B------:R-:W-:-:S04]  /*1b0a0*/  IMAD.X R9, RZ, RZ, R15, P1 ;  /* 0x000000ffff097224 */ /* 0x000fc800008e060f */
[----:B------:R-:W-:-:S04]  /*1b0b0*/  IMAD.WIDE.U32 R4, R9, UR8, RZ ;  /* 0x0000000809047c25 */ /* 0x000fc8000f8e00ff */
[----:B------:R-:W-:-:S04]  /*1b0c0*/  IMAD.WIDE.U32 R4, P1, R3, UR9, R4 ;  /* 0x0000000903047c25 */ /* 0x000fc8000f820004 */
[----:B------:R-:W-:Y:S01]  /*1b0d0*/  IMAD.WIDE.U32 R2, R3, UR8, RZ ;  /* 0x0000000803027c25 */ /* 0x000fe2000f8e00ff */
[----:B------:R-:W-:-:S04]  /*1b0e0*/  MOV R2, R5 ;  /* 0x0000000500027202 */ /* 0x000fc80000000f00 */
[----:B------:R-:W-:Y:S01]  /*1b0f0*/  IADD3 RZ, P3, R3, R4, RZ ;  /* 0x0000000403ff7210 */ /* 0x000fe20007f7e0ff */
[----:B------:R-:W-:-:S04]  /*1b100*/  IMAD.X R3, RZ, RZ, RZ, P1 ;  /* 0x000000ffff037224 */ /* 0x000fc800008e06ff */
[----:B------:R-:W-:-:S08]  /*1b110*/  IMAD.WIDE.U32.X R2, R9, UR9, R2, P3 ;  /* 0x0000000909027c25 */ /* 0x000fd000098e0402 */
.L_x_554:
[--C-:B------:R-:W-:Y:S01]  /*1b120*/  SHF.R.U64 R9, R2, UR10, R3.reuse ;  /* 0x0000000a02097c19 */ /* 0x100fe20008001203 */
[----:B------:R-:W-:Y:S01]  /*1b130*/  ULDC.64 UR8, c[0x0][0x620] ;  /* 0x0001880000087ab9 */ /* 0x000fe20000000a00 */
[----:B------:R-:W-:Y:S01]  /*1b140*/  SHF.R.U32.HI R2, RZ, UR10, R3 ;  /* 0x0000000aff027c19 */ /* 0x000fe20008011603 */
[----:B------:R-:W-:Y:S01]  /*1b150*/  ULDC UR7, c[0x0][0x618] ;  /* 0x0001860000077ab9 */ /* 0x000fe20000000800 */
[----:B------:R-:W-:Y:S02]  /*1b160*/  IADD3 R11, P1, RZ, -R9, RZ ;  /* 0x80000009ff0b7210 */ /* 0x000fe40007f3e0ff */
[----:B------:R-:W-:-:S03]  /*1b170*/  MOV R3, R15 ;  /* 0x0000000f00037202 */ /* 0x000fc60000000f00 */
[----:B------:R-:W-:-:S04]  /*1b180*/  IMAD.X R2, RZ, RZ, ~R2, P1 ;  /* 0x000000ffff027224 */ /* 0x000fc800008e0e02 */
[----:B------:R-:W-:-:S04]  /*1b190*/  IMAD R2, R2, UR8, RZ ;  /* 0x0000000802027c24 */ /* 0x000fc8000f8e02ff */
[----:B------:R-:W-:Y:S02]  /*1b1a0*/  IMAD R5, R11, UR9, R2 ;  /* 0x000000090b057c24 */ /* 0x000fe4000f8e0202 */
[----:B------:R-:W-:-:S04]  /*1b1b0*/  IMAD.MOV.U32 R2, RZ, RZ, R13 ;  /* 0x000000ffff027224 */ /* 0x000fc800078e000d */
[----:B------:R-:W-:Y:S01]  /*1b1c0*/  IMAD.WIDE.U32 R2, R11, UR8, R2 ;  /* 0x000000080b027c25 */ /* 0x000fe2000f8e0002 */
[----:B------:R-:W-:Y:S02]  /*1b1d0*/  ULDC.64 UR8, c[0x0][0x640] ;  /* 0x0001900000087ab9 */ /* 0x000fe40000000a00 */
[----:B------:R-:W-:Y:S01]  /*1b1e0*/  ISETP.NE.U32.AND P1, PT, RZ, UR8, PT ;  /* 0x00000008ff007c0c */ /* 0x000fe2000bf25070 */
[----:B------:R-:W-:-:S03]  /*1b1f0*/  IMAD.IADD R3, R3, 0x1, R5 ;  /* 0x0000000103037824 */ /* 0x000fc600078e0205 */
[----:B------:R-:W-:Y:S02]  /*1b200*/  ISETP.NE.AND.EX P1, PT, RZ, UR9, PT, P1 ;  /* 0x00000009ff007c0c */ /* 0x000fe4000bf25310 */
[--C-:B------:R-:W-:Y:S02]  /*1b210*/  SHF.R.U64 R10, R2, UR7, R3.reuse ;  /* 0x00000007020a7c19 */ /* 0x100fe40008001203 */
[----:B------:R-:W-:Y:S01]  /*1b220*/  SHF.R.U32.HI R3, RZ, UR7, R3 ;  /* 0x00000007ff037c19 */ /* 0x000fe20008011603 */
[----:B------:R-:W-:-:S03]  /*1b230*/  ULDC UR7, c[0x0][0x608] ;  /* 0x0001820000077ab9 */ /* 0x000fc60000000800 */
[--C-:B------:R-:W-:Y:S02]  /*1b240*/  SHF.R.U64 R12, R10, UR7, R3.reuse ;  /* 0x000000070a0c7c19 */ /* 0x100fe40008001203 */
[----:B------:R-:W-:Y:S01]  /*1b250*/  SHF.R.U32.HI R3, RZ, UR7, R3 ;  /* 0x00000007ff037c19 */ /* 0x000fe20008011603 */
[----:B------:R-:W-:-:S03]  /*1b260*/  ULDC UR7, c[0x0][0x658] ;  /* 0x0001960000077ab9 */ /* 0x000fc60000000800 */
[--C-:B------:R-:W-:Y:S02]  /*1b270*/  SHF.R.U64 R11, R12, UR7, R3.reuse ;  /* 0x000000070c0b7c19 */ /* 0x100fe40008001203 */
[----:B------:R-:W-:-:S03]  /*1b280*/  SHF.R.U32.HI R13, RZ, UR7, R3 ;  /* 0x00000007ff0d7c19 */ /* 0x000fc60008011603 */
[----:B------:R-:W-:Y:S01]  /*1b290*/  IMAD.MOV.U32 R2, RZ, RZ, R11 ;  /* 0x000000ffff027224 */ /* 0x000fe200078e000b */
[----:B------:R-:W-:Y:S01]  /*1b2a0*/  MOV R3, R13 ;  /* 0x0000000d00037202 */ /* 0x000fe20000000f00 */
[----:B------:R-:W-:Y:S06]  /*1b2b0*/  @!P1 BRA `(.L_x_555) ;  /* 0x0000000000289947 */ /* 0x000fec0003800000 */
        /* <DEDUP_REMOVED lines=10> */
.L_x_555:
[----:B------:R-:W-:Y:S01]  /*1b360*/  ULDC UR7, c[0x0][0x648] ;  /* 0x0001920000077ab9 */ /* 0x000fe20000000800 */
[----:B------:R-:W-:Y:S01]  /*1b370*/  LOP3.LUT R12, R12, UR6, RZ, 0xc0, !PT ;  /* 0x000000060c0c7c12 */ /* 0x000fe2000f8ec0ff */
[----:B------:R-:W-:Y:S01]  /*1b380*/  UISETP.NE.AND UP0, UPT, UR45, URZ, UPT ;  /* 0x0000003f2d00728c */ /* 0x000fe2000bf05270 */
[----:B------:R-:W-:Y:S01]  /*1b390*/  SHF.R.U64 R3, R2, UR7, R3 ;  /* 0x0000000702037c19 */ /* 0x000fe20008001203 */
[----:B------:R-:W-:Y:S01]  /*1b3a0*/  ULDC UR7, c[0x0][0x638] ;  /* 0x00018e0000077ab9 */ /* 0x000fe20000000800 */
[----:B------:R-:W-:-:S03]  /*1b3b0*/  LOP3.LUT R4, R10, UR4, RZ, 0xc0, !PT ;  /* 0x000000040a047c12 */ /* 0x000fc6000f8ec0ff */
[----:B------:R-:W-:Y:S01]  /*1b3c0*/  IMAD.MOV R2, RZ, RZ, -R3 ;  /* 0x000000ffff027224 */ /* 0x000fe200078e0a03 */
[----:B------:R-:W-:Y:S01]  /*1b3d0*/  PLOP3.LUT P1, PT, PT, PT, UP0, 0x40, 0x0 ;  /* 0x000000000000781c */ /* 0x000fe20003f2e808 */
[----:B------:R-:W-:Y:S01]  /*1b3e0*/  IMAD R12, R3, UR5, R12 ;  /* 0x00000005030c7c24 */ /* 0x000fe2000f8e020c */
[----:B------:R-:W-:Y:S01]  /*1b3f0*/  PLOP3.LUT P3, PT, PT, PT, UP0, 0x40, 0x0 ;  /* 0x000000000000781c */ /* 0x000fe20003f6e808 */
[----:B------:R-:W-:Y:S01]  /*1b400*/  IMAD R11, R2, UR7, R11 ;  /* 0x00000007020b7c24 */ /* 0x000fe2000f8e020b */
[----:B------:R-:W-:Y:S02]  /*1b410*/  ULDC UR7, c[0x0][0x610] ;  /* 0x0001840000077ab9 */ /* 0x000fe40000000800 */
[----:B------:R-:W-:Y:S01]  /*1b420*/  IMAD R7, R12, UR7, R7 ;  /* 0x000000070c077c24 */ /* 0x000fe2000f8e0207 */
[----:B------:R-:W-:Y:S02]  /*1b430*/  ULDC UR7, c[0x0][0x600] ;  /* 0x0001800000077ab9 */ /* 0x000fe40000000800 */
[----:B------:R-:W-:-:S05]  /*1b440*/  IMAD R4, R11, UR7, R4 ;  /* 0x000000070b047c24 */ /* 0x000fca000f8e0204 */
[----:B------:R-:W-:Y:S02]  /*1b450*/  SEL R2, R4, R7, P1 ;  /* 0x0000000704027207 */ /* 0x000fe40000800000 */
[----:B------:R-:W-:Y:S01]  /*1b460*/  SEL R3, R7, R4, P3 ;  /* 0x0000000407037207 */ /* 0x000fe20001800000 */
[----:B------:R-:W-:-:S07]  /*1b470*/  IMAD.MOV.U32 R4, RZ, RZ, 0x1 ;  /* 0x00000001ff047424 */ /* 0x000fce00078e00ff */
.L_x_553:
[----:B------:R-:W-:Y:S05]  /*1b480*/  BSYNC B1 ;  /* 0x0000000000017941 */ /* 0x000fea0003800000 */
.L_x_552:
[----:B------:R-:W-:-:S13]  /*1b490*/  LOP3.LUT P1, RZ, R4, 0xff, RZ, 0xc0, !PT ;  /* 0x000000ff04ff7812 */ /* 0x000fda000782c0ff */
[----:B------:R-:W-:Y:S05]  /*1b4a0*/  @P1 BRA `(.L_x_556) ;  /* 0xfffffff4001c1947 */ /* 0x000fea000383ffff */
[----:B------:R-:W-:Y:S05]  /*1b4b0*/  BSYNC B0 ;  /* 0x0000000000007941 */ /* 0x000fea0003800000 */
.L_x_544:
[----:B------:R-:W-:-:S03]  /*1b4c0*/  UMOV UR7, 0xffffffff ;  /* 0xffffffff00077882 */ /* 0x000fc60000000000 */
[----:B------:R-:W-:Y:S05]  /*1b4d0*/  BRA.DIV UR7, `(.L_x_557) ;  /* 0x0000000607887947 */ /* 0x000fea000b800000 */
[----:B------:R-:W-:-:S13]  /*1b4e0*/  ELECT P6, URZ, PT ;  /* 0x00000000003f782f */ /* 0x000fda00038c0000 */
.L_x_574:
[----:B------:R-:W-:Y:S04]  /*1b4f0*/  BSSY B0, `(.L_x_558) ;  /* 0x0000047000007945 */ /* 0x000fe80003800000 */
[----:B------:R-:W-:Y:S05]  /*1b500*/  @!P6 BRA `(.L_x_559) ;  /* 0x000000040014e947 */ /* 0x000fea0003800000 */
[----:B------:R-:W-:-:S04]  /*1b510*/  ULOP3.LUT UR7, UR40, 0x2, URZ, 0xfc, !UPT ;  /* 0x0000000228077892 */ /* 0x000fc8000f8efc3f */
[----:B------:R-:W-:-:S06]  /*1b520*/  UISETP.NE.AND UP0, UPT, UR7, 0x3, UPT ;  /* 0x000000030700788c */ /* 0x000fcc000bf05270 */
[----:B------:R-:W-:-:S13]  /*1b530*/  PLOP3.LUT P0, PT, PT, PT, UP0, 0x80, 0x0 ;  /* 0x000000000000781c */ /* 0x000fda0003f0f008 */
[----:B------:R-:W-:Y:S05]  /*1b540*/  @!P0 BRA `(.L_x_560) ;  /* 0x0000000000048947 */ /* 0x000fea0003800000 */
[----:B------:R-:W-:Y:S01]  /*1b550*/  BPT.TRAP 0x1 ;  /* 0x000000040000795c */ /* 0x000fe20000300000 */
.L_x_560:
[----:B------:R-:W0:Y:S01]  /*1b560*/  S2R R3, SR_CgaCtaId ;  /* 0x0000000000037919 */ /* 0x000e220000008800 */
[----:B------:R-:W-:-:S04]  /*1b570*/  MOV R2, 0x400 ;  /* 0x0000040000027802 */ /* 0x000fc80000000f00 */
[----:B0-----:R-:W-:Y:S02]  /*1b580*/  LEA R3, R3, R2, 0x18 ;  /* 0x0000000203037211 */ /* 0x001fe400078ec0ff */
[----:B------:R-:W-:Y:S02]  /*1b590*/  SHF.L.U32 R2, R0, 0x1f, RZ ;  /* 0x0000001f00027819 */ /* 0x000fe400000006ff */
[----:B------:R-:W-:-:S05]  /*1b5a0*/  IADD3 R3, R3, 0x38, RZ ;  /* 0x0000003803037810 */ /* 0x000fca0007ffe0ff */
[----:B------:R-:W-:-:S04]  /*1b5b0*/  IMAD R5, R6, 0x8, R3 ;  /* 0x0000000806057824 */ /* 0x000fc800078e0203 */
[----:B------:R-:W0:Y:S02]  /*1b5c0*/  SYNCS.PHASECHK.TRANS64.TRYWAIT P0, [R5+URZ], R2 ;  /* 0x00000002050075a7 */ /* 0x000e24000800017f */
[----:B0-----:R-:W-:Y:S05]  /*1b5d0*/  @!P0 BRA `(.L_x_561) ;  /* 0x0000000400688947 */ /* 0x001fea0003800000 */
.L_x_575:
[----:B------:R-:W-:-:S05]  /*1b5e0*/  VIADD R6, R6, 0x1 ;  /* 0x0000000106067836 */ /* 0x000fca0000000000 */
[----:B------:R-:W-:-:S04]  /*1b5f0*/  ISETP.NE.AND P0, PT, R6, 0x7, PT ;  /* 0x000000070600780c */ /* 0x000fc80003f05270 */
[----:B0-----:R-:W-:Y:S02]  /*1b600*/  SEL R5, RZ, 0x1, P0 ;  /* 0x00000001ff057807 */ /* 0x001fe40000000000 */
[----:B------:R-:W-:Y:S02]  /*1b610*/  SEL R6, R6, RZ, P0 ;  /* 0x000000ff06067207 */ /* 0x000fe40000000000 */
[----:B------:R-:W-:Y:S02]  /*1b620*/  LOP3.LUT R5, R0, R5, RZ, 0x3c, !PT ;  /* 0x0000000500057212 */ /* 0x000fe400078e3cff */
[----:B------:R-:W-:Y:S02]  /*1b630*/  LEA R7, R6, R3, 0x3 ;  /* 0x0000000306077211 */ /* 0x000fe400078e18ff */
[----:B------:R-:W-:-:S04]  /*1b640*/  SHF.L.U32 R0, R5, 0x1f, RZ ;  /* 0x0000001f05007819 */ /* 0x000fc800000006ff */
[----:B------:R-:W0:Y:S02]  /*1b650*/  SYNCS.PHASECHK.TRANS64.TRYWAIT P0, [R7+URZ], R0 ;  /* 0x00000000070075a7 */ /* 0x000e24000800017f */
[----:B0-----:R-:W-:Y:S05]  /*1b660*/  @!P0 BRA `(.L_x_562) ;  /* 0x0000000400588947 */ /* 0x001fea0003800000 */
.L_x_576:
[----:B0-----:R-:W-:-:S05]  /*1b670*/  VIADD R0, R6, 0x1 ;  /* 0x0000000106007836 */ /* 0x001fca0000000000 */
[----:B------:R-:W-:-:S04]  /*1b680*/  ISETP.NE.AND P0, PT, R0, 0x7, PT ;  /* 0x000000070000780c */ /* 0x000fc80003f05270 */
[----:B------:R-:W-:Y:S02]  /*1b690*/  SEL R2, RZ, 0x1, P0 ;  /* 0x00000001ff027807 */ /* 0x000fe40000000000 */
[----:B------:R-:W-:Y:S02]  /*1b6a0*/  SEL R4, R0, RZ, P0 ;  /* 0x000000ff00047207 */ /* 0x000fe40000000000 */
[----:B------:R-:W-:-:S03]  /*1b6b0*/  LOP3.LUT R5, R5, R2, RZ, 0x3c, !PT ;  /* 0x0000000205057212 */ /* 0x000fc600078e3cff */
[----:B------:R-:W-:Y:S01]  /*1b6c0*/  IMAD R7, R4, 0x8, R3 ;  /* 0x0000000804077824 */ /* 0x000fe200078e0203 */
[----:B------:R-:W-:-:S04]  /*1b6d0*/  SHF.L.U32 R0, R5, 0x1f, RZ ;  /* 0x0000001f05007819 */ /* 0x000fc800000006ff */
[----:B------:R-:W0:Y:S02]  /*1b6e0*/  SYNCS.PHASECHK.TRANS64.TRYWAIT P0, [R7+URZ], R0 ;  /* 0x00000000070075a7 */ /* 0x000e24000800017f */
[----:B0-----:R-:W-:Y:S05]  /*1b6f0*/  @!P0 BRA `(.L_x_563) ;  /* 0x0000000400488947 */ /* 0x001fea0003800000 */
.L_x_577:
[----:B0-----:R-:W-:-:S04]  /*1b700*/  IADD3 R0, R4, 0x1, RZ ;  /* 0x0000000104007810 */ /* 0x001fc80007ffe0ff */
        /* <DEDUP_REMOVED lines=8> */
.L_x_578:
[----:B0-----:R-:W-:-:S05]  /*1b790*/  VIADD R0, R4, 0x1 ;  /* 0x0000000104007836 */ /* 0x001fca0000000000 */
[----:B------:R-:W-:-:S04]  /*1b7a0*/  ISETP.NE.AND P0, PT, R0, 0x7, PT ;  /* 0x000000070000780c */ /* 0x000fc80003f05270 */
[----:B------:R-:W-:Y:S02]  /*1b7b0*/  SEL R2, RZ, 0x1, P0 ;  /* 0x00000001ff027807 */ /* 0x000fe40000000000 */
[----:B------:R-:W-:Y:S02]  /*1b7c0*/  SEL R4, R0, RZ, P0 ;  /* 0x000000ff00047207 */ /* 0x000fe40000000000 */
[----:B------:R-:W-:Y:S02]  /*1b7d0*/  LOP3.LUT R5, R5, R2, RZ, 0x3c, !PT ;  /* 0x0000000205057212 */ /* 0x000fe400078e3cff */
[----:B------:R-:W-:Y:S02]  /*1b7e0*/  LEA R7, R4, R3, 0x3 ;  /* 0x0000000304077211 */ /* 0x000fe400078e18ff */
[----:B------:R-:W-:-:S04]  /*1b7f0*/  SHF.L.U32 R0, R5, 0x1f, RZ ;  /* 0x0000001f05007819 */ /* 0x000fc800000006ff */
[----:B------:R-:W0:Y:S02]  /*1b800*/  SYNCS.PHASECHK.TRANS64.TRYWAIT P0, [R7+URZ], R0 ;  /* 0x00000000070075a7 */ /* 0x000e24000800017f */
[----:B0-----:R-:W-:Y:S05]  /*1b810*/  @!P0 BRA `(.L_x_565) ;  /* 0x0000000400288947 */ /* 0x001fea0003800000 */
.L_x_579:
        /* <DEDUP_REMOVED lines=9> */
.L_x_580:
[----:B0-----:R-:W-:-:S04]  /*1b8b0*/  IADD3 R0, R4, 0x1, RZ ;  /* 0x0000000104007810 */ /* 0x001fc80007ffe0ff */
[----:B------:R-:W-:-:S04]  /*1b8c0*/  ISETP.NE.AND P0, PT, R0, 0x7, PT ;  /* 0x000000070000780c */ /* 0x000fc80003f05270 */
[----:B------:R-:W-:Y:S02]  /*1b8d0*/  SEL R2, RZ, 0x1, P0 ;  /* 0x00000001ff027807 */ /* 0x000fe40000000000 */
[----:B------:R-:W-:Y:S02]  /*1b8e0*/  SEL R0, R0, RZ, P0 ;  /* 0x000000ff00007207 */ /* 0x000fe40000000000 */
[----:B------:R-:W-:-:S03]  /*1b8f0*/  LOP3.LUT R2, R5, R2, RZ, 0x3c, !PT ;  /* 0x0000000205027212 */ /* 0x000fc600078e3cff */
[----:B------:R-:W-:Y:S01]  /*1b900*/  IMAD R3, R0, 0x8, R3 ;  /* 0x0000000800037824 */ /* 0x000fe200078e0203 */
[----:B------:R-:W-:-:S07]  /*1b910*/  SHF.L.U32 R0, R2, 0x1f, RZ ;  /* 0x0000001f02007819 */ /* 0x000fce00000006ff */
.L_x_567:
[----:B0-----:R0:W1:Y:S02]  /*1b920*/  SYNCS.PHASECHK.TRANS64.TRYWAIT P0, [R3+URZ], R0 ;  /* 0x00000000030075a7 */ /* 0x001064000800017f */
[----:B-1----:R-:W-:Y:S05]  /*1b930*/  @!P0 NANOSLEEP.SYNCS 0x989680 ;  /* 0x009896800000895d */ /* 0x002fea0003900000 */
[----:B------:R-:W1:Y:S02]  /*1b940*/  @!P0 SYNCS.PHASECHK.TRANS64 P0, [R3+URZ], R0 ;  /* 0x00000000030085a7 */ /* 0x000e64000800007f */
[----:B-1----:R-:W-:Y:S05]  /*1b950*/  @!P0 BRA `(.L_x_567) ;  /* 0xfffffffc00f08947 */ /* 0x002fea000383ffff */
.L_x_559:
[----:B------:R-:W-:Y:S05]  /*1b960*/  BSYNC B0 ;  /* 0x0000000000007941 */ /* 0x000fea0003800000 */
.L_x_558:
[----:B------:R-:W-:Y:S05]  /*1b970*/  EXIT ;  /* 0x000000000000794d */ /* 0x000fea0003800000 */
.L_x_17:
[----:B-1----:R1:W4:Y:S02]  /*1b980*/  SYNCS.PHASECHK.TRANS64.TRYWAIT P1, [R3+URZ], R0 ;  /* 0x00000000030075a7 */ /* 0x002324000802017f */
[----:B----4-:R-:W-:Y:S05]  /*1b990*/  @!P1 NANOSLEEP.SYNCS 0x989680 ;  /* 0x009896800000995d */ /* 0x010fea0003900000 */
[----:B------:R-:W4:Y:S02]  /*1b9a0*/  @!P1 SYNCS.PHASECHK.TRANS64 P1, [R3+URZ], R0 ;  /* 0x00000000030095a7 */ /* 0x000f24000802007f */
[----:B----4-:R-:W-:Y:S05]  /*1b9b0*/  @!P1 BRA `(.L_x_17) ;  /* 0xfffffffc00f09947 */ /* 0x010fea000383ffff */
[----:B------:R-:W-:Y:S05]  /*1b9c0*/  BRA `(.L_x_16) ;  /* 0xfffffe5800ac7947 */ /* 0x000fea000383ffff */
.L_x_22:
[----:B-1----:R-:W-:-:S04]  /*1b9d0*/  IMAD.U32 R5, RZ, RZ, UR8 ;  /* 0x00000008ff057e24 */ /* 0x002fc8000f8e00ff */
[----:B------:R1:W2:Y:S03]  /*1b9e0*/  SYNCS.PHASECHK.TRANS64.TRYWAIT P1, [R5+URZ], R4 ;  /* 0x00000004050075a7 */ /* 0x0002a6000802017f */
[----:B--2---:R-:W-:Y:S05]  /*1b9f0*/  @!P1 NANOSLEEP.SYNCS 0x989680 ;  /* 0x009896800000995d */ /* 0x004fea0003900000 */
[----:B------:R-:W2:Y:S02]  /*1ba00*/  @!P1 SYNCS.PHASECHK.TRANS64 P1, [R5+URZ], R4 ;  /* 0x00000004050095a7 */ /* 0x000ea4000802007f */
[----:B--2---:R-:W-:Y:S05]  /*1ba10*/  @!P1 BRA `(.L_x_22) ;  /* 0xfffffffc00ec9947 */ /* 0x004fea000383ffff */
[----:B------:R-:W-:Y:S05]  /*1ba20*/  BRA `(.L_x_21) ;  /* 0xfffffe9000247947 */ /* 0x000fea000383ffff */
.L_x_545:
[----:B------:R-:W-:Y:S01]  /*1ba30*/  BSSY B1, `(.L_x_568) ;  /* 0x0000006000017945 */ /* 0x000fe20003800000 */
[----:B------:R-:W-:-:S07]  /*1ba40*/  MOV R15, 0xffffffff ;  /* 0xffffffff000f7802 */ /* 0x000fce0000000f00 */
[----:B------:R-:W-:Y:S05]  /*1ba50*/  WARPSYNC.COLLECTIVE R15, `(.L_x_569) ;  /* 0x000000000f0c7348 */ /* 0x000fea0003c00000 */
[----:B------:R-:W-:Y:S02]  /*1ba60*/  ELECT P6, UR62, PT ;  /* 0x00000000003e782f */ /* 0x000fe400038c0000 */
[----:B------:R-:W-:Y:S01]  /*1ba70*/  MOV R14, UR62 ;  /* 0x0000003e000e7c02 */ /* 0x000fe20008000f00 */
[----:B------:R-:W-:Y:S10]  /*1ba80*/  ENDCOLLECTIVE ;  /* 0x000000000000791b */ /* 0x000ff40003800000 */
.L_x_569:
[----:B------:R-:W-:Y:S05]  /*1ba90*/  BSYNC B1 ;  /* 0x0000000000017941 */ /* 0x000fea0003800000 */
.L_x_568:
[----:B------:R-:W-:Y:S05]  /*1baa0*/  BRA `(.L_x_570) ;  /* 0xffffffec00a87947 */ /* 0x000fea000383ffff */
.L_x_548:
[----:B0-----:R0:W1:Y:S02]  /*1bab0*/  SYNCS.PHASECHK.TRANS64.TRYWAIT P1, [R10+URZ+0x38], R5 ;  /* 0x000038050a0075a7 */ /* 0x001064000802017f */
[----:B-1----:R-:W-:Y:S05]  /*1bac0*/  @!P1 NANOSLEEP.SYNCS 0x989680 ;  /* 0x009896800000995d */ /* 0x002fea0003900000 */
[----:B------:R-:W1:Y:S02]  /*1bad0*/  @!P1 SYNCS.PHASECHK.TRANS64 P1, [R10+URZ+0x38], R5 ;  /* 0x000038050a0095a7 */ /* 0x000e64000802007f */
[----:B-1----:R-:W-:Y:S05]  /*1bae0*/  @!P1 BRA `(.L_x_548) ;  /* 0xfffffffc00f09947 */ /* 0x002fea000383ffff */
[----:B------:R-:W-:Y:S05]  /*1baf0*/  BRA `(.L_x_571) ;  /* 0xffffffec00dc7947 */ /* 0x000fea000383ffff */
.L_x_557:
[----:B------:R-:W-:Y:S01]  /*1bb00*/  BSSY B0, `(.L_x_572) ;  /* 0x0000006000007945 */ /* 0x000fe20003800000 */
[----:B------:R-:W-:-:S07]  /*1bb10*/  IMAD.MOV.U32 R15, RZ, RZ, -0x1 ;  /* 0xffffffffff0f7424 */ /* 0x000fce00078e00ff */
[----:B------:R-:W-:Y:S05]  /*1bb20*/  WARPSYNC.COLLECTIVE R15, `(.L_x_573) ;  /* 0x000000000f0c7348 */ /* 0x000fea0003c00000 */
[----:B------:R-:W-:Y:S02]  /*1bb30*/  ELECT P6, UR62, PT ;  /* 0x00000000003e782f */ /* 0x000fe400038c0000 */
[----:B------:R-:W-:Y:S01]  /*1bb40*/  MOV R14, UR62 ;  /* 0x0000003e000e7c02 */ /* 0x000fe20008000f00 */
[----:B------:R-:W-:Y:S10]  /*1bb50*/  ENDCOLLECTIVE ;  /* 0x000000000000791b */ /* 0x000ff40003800000 */
.L_x_573:
[----:B------:R-:W-:Y:S05]  /*1bb60*/  BSYNC B0 ;  /* 0x0000000000007941 */ /* 0x000fea0003800000 */
.L_x_572:
[----:B------:R-:W-:Y:S05]  /*1bb70*/  BRA `(.L_x_574) ;  /* 0xfffffff8005c7947 */ /* 0x000fea000383ffff */
.L_x_561:
[----:B0-----:R0:W1:Y:S02]  /*1bb80*/  SYNCS.PHASECHK.TRANS64.TRYWAIT P0, [R5+URZ], R2 ;  /* 0x00000002050075a7 */ /* 0x001064000800017f */
[----:B-1----:R-:W-:Y:S05]  /*1bb90*/  @!P0 NANOSLEEP.SYNCS 0x989680 ;  /* 0x009896800000895d */ /* 0x002fea0003900000 */
[----:B------:R-:W1:Y:S02]  /*1bba0*/  @!P0 SYNCS.PHASECHK.TRANS64 P0, [R5+URZ], R2 ;  /* 0x00000002050085a7 */ /* 0x000e64000800007f */
[----:B-1----:R-:W-:Y:S05]  /*1bbb0*/  @!P0 BRA `(.L_x_561) ;  /* 0xfffffffc00f08947 */ /* 0x002fea000383ffff */
[----:B------:R-:W-:Y:S05]  /*1bbc0*/  BRA `(.L_x_575) ;  /* 0xfffffff800847947 */ /* 0x000fea000383ffff */
.L_x_562:
[----:B0-----:R0:W1:Y:S02]  /*1bbd0*/  SYNCS.PHASECHK.TRANS64.TRYWAIT P0, [R7+URZ], R0 ;  /* 0x00000000070075a7 */ /* 0x001064000800017f */
[----:B-1----:R-:W-:Y:S05]  /*1bbe0*/  @!P0 NANOSLEEP.SYNCS 0x989680 ;  /* 0x009896800000895d */ /* 0x002fea0003900000 */
[----:B------:R-:W1:Y:S02]  /*1bbf0*/  @!P0 SYNCS.PHASECHK.TRANS64 P0, [R7+URZ], R0 ;  /* 0x00000000070085a7 */ /* 0x000e64000800007f */
[----:B-1----:R-:W-:Y:S05]  /*1bc00*/  @!P0 BRA `(.L_x_562) ;  /* 0xfffffffc00f08947 */ /* 0x002fea000383ffff */
[----:B------:R-:W-:Y:S05]  /*1bc10*/  BRA `(.L_x_576) ;  /* 0xfffffff800947947 */ /* 0x000fea000383ffff */
.L_x_563:
[----:B0-----:R0:W1:Y:S02]  /*1bc20*/  SYNCS.PHASECHK.TRANS64.TRYWAIT P0, [R7+URZ], R0 ;  /* 0x00000000070075a7 */ /* 0x001064000800017f */
[----:B-1----:R-:W-:Y:S05]  /*1bc30*/  @!P0 NANOSLEEP.SYNCS 0x989680 ;  /* 0x009896800000895d */ /* 0x002fea0003900000 */
[----:B------:R-:W1:Y:S02]  /*1bc40*/  @!P0 SYNCS.PHASECHK.TRANS64 P0, [R7+URZ], R0 ;  /* 0x00000000070085a7 */ /* 0x000e64000800007f */
[----:B-1----:R-:W-:Y:S05]  /*1bc50*/  @!P0 BRA `(.L_x_563) ;  /* 0xfffffffc00f08947 */ /* 0x002fea000383ffff */
[----:B------:R-:W-:Y:S05]  /*1bc60*/  BRA `(.L_x_577) ;  /* 0xfffffff800a47947 */ /* 0x000fea000383ffff */
.L_x_564:
[----:B0-----:R0:W1:Y:S02]  /*1bc70*/  SYNCS.PHASECHK.TRANS64.TRYWAIT P0, [R7+URZ], R0 ;  /* 0x00000000070075a7 */ /* 0x001064000800017f */
[----:B-1----:R-:W-:Y:S05]  /*1bc80*/  @!P0 NANOSLEEP.SYNCS 0x989680 ;  /* 0x009896800000895d */ /* 0x002fea0003900000 */
[----:B------:R-:W1:Y:S02]  /*1bc90*/  @!P0 SYNCS.PHASECHK.TRANS64 P0, [R7+URZ], R0 ;  /* 0x00000000070085a7 */ /* 0x000e64000800007f */
[----:B-1----:R-:W-:Y:S05]  /*1bca0*/  @!P0 BRA `(.L_x_564) ;  /* 0xfffffffc00f08947 */ /* 0x002fea000383ffff */
[----:B------:R-:W-:Y:S05]  /*1bcb0*/  BRA `(.L_x_578) ;  /* 0xfffffff800b47947 */ /* 0x000fea000383ffff */
.L_x_565:
[----:B0-----:R0:W1:Y:S02]  /*1bcc0*/  SYNCS.PHASECHK.TRANS64.TRYWAIT P0, [R7+URZ], R0 ;  /* 0x00000000070075a7 */ /* 0x001064000800017f */
[----:B-1----:R-:W-:Y:S05]  /*1bcd0*/  @!P0 NANOSLEEP.SYNCS 0x989680 ;  /* 0x009896800000895d */ /* 0x002fea0003900000 */
[----:B------:R-:W1:Y:S02]  /*1bce0*/  @!P0 SYNCS.PHASECHK.TRANS64 P0, [R7+URZ], R0 ;  /* 0x00000000070085a7 */ /* 0x000e64000800007f */
[----:B-1----:R-:W-:Y:S05]  /*1bcf0*/  @!P0 BRA `(.L_x_565) ;  /* 0xfffffffc00f08947 */ /* 0x002fea000383ffff */
[----:B------:R-:W-:Y:S05]  /*1bd00*/  BRA `(.L_x_579) ;  /* 0xfffffff800c47947 */ /* 0x000fea000383ffff */
.L_x_566:
[----:B0-----:R0:W1:Y:S02]  /*1bd10*/  SYNCS.PHASECHK.TRANS64.TRYWAIT P0, [R7+URZ], R0 ;  /* 0x00000000070075a7 */ /* 0x001064000800017f */
[----:B-1----:R-:W-:Y:S05]  /*1bd20*/  @!P0 NANOSLEEP.SYNCS 0x989680 ;  /* 0x009896800000895d */ /* 0x002fea0003900000 */
[----:B------:R-:W1:Y:S02]  /*1bd30*/  @!P0 SYNCS.PHASECHK.TRANS64 P0, [R7+URZ], R0 ;  /* 0x00000000070085a7 */ /* 0x000e64000800007f */
[----:B-1----:R-:W-:Y:S05]  /*1bd40*/  @!P0 BRA `(.L_x_566) ;  /* 0xfffffffc00f08947 */ /* 0x002fea000383ffff */
[----:B------:R-:W-:Y:S05]  /*1bd50*/  BRA `(.L_x_580) ;  /* 0xfffffff800d47947 */ /* 0x000fea000383ffff */
.L_x_581:
[----:B------:R-:W-:-:S00]  /*1bd60*/  BRA `(.L_x_581) ;  /* 0xfffffffc00fc7947 */ /* 0x000fc0000383ffff */
[----:B------:R-:W-:-:S00]  /*1bd70*/  NOP ;  /* 0x0000000000007918 */ /* 0x000fc00000000000 */
        /* <DEDUP_REMOVED lines=8> */
.L_x_582:


//--------------------- .nv.global.init           --------------------------
	.section	.nv.global.init,"aw",@progbits
.nv.global.init:
	.type		$str$22,@object
	.size		$str$22,($str$23 - $str$22)
$str$22:
        /*0000*/ 	.byte	0x6b, 0x5f, 0x74, 0x69, 0x6c, 0x65, 0x5f, 0x63, 0x6f, 0x75, 0x6e, 0x74, 0x20, 0x3e, 0x3d, 0x20
        /*0010*/ 	.byte	0x31, 0x00
	.type		$str$23,@object
	.size		$str$23,(__unnamed_1 - $str$23)
$str$23:
        /*0012*/ 	.byte	0x2f, 0x74, 0x6d, 0x70, 0x2f, 0x63, 0x75, 0x74, 0x6c, 0x61, 0x73, 0x73, 0x5f, 0x73, 0x77, 0x65
        /*0022*/ 	.byte	0x65, 0x70, 0x5f, 0x73, 0x72, 0x63, 0x2f, 0x69, 0x6e, 0x63, 0x6c, 0x75, 0x64, 0x65, 0x2f, 0x63
        /*0032*/ 	.byte	0x75, 0x74, 0x6c, 0x61, 0x73, 0x73, 0x2f, 0x67, 0x65, 0x6d, 0x6d, 0x2f, 0x63, 0x6f, 0x6c, 0x6c
        /*0042*/ 	.byte	0x65, 0x63, 0x74, 0x69, 0x76, 0x65, 0x2f, 0x73, 0x6d, 0x39, 0x30, 0x5f, 0x6d, 0x6d, 0x61, 0x5f
        /*0052*/ 	.byte	0x74, 0x6d, 0x61, 0x5f, 0x67, 0x6d, 0x6d, 0x61, 0x5f, 0x73, 0x73, 0x5f, 0x77, 0x61, 0x72, 0x70
        /*0062*/ 	.byte	0x73, 0x70, 0x65, 0x63, 0x69, 0x61, 0x6c, 0x69, 0x7a, 0x65, 0x64, 0x2e, 0x68, 0x70, 0x70, 0x00
	.type		__unnamed_1,@object
	.size		__unnamed_1,(.L_0 - __unnamed_1)
__unnamed_1:
        /* <DEDUP_REMOVED lines=180> */
        /*0bb2*/ 	.byte	0x74, 0x65, 0x3a, 0x3a, 0x69, 0x64, 0x65, 0x6e, 0x74, 0x69, 0x74, 0x79, 0x5d, 0x00
.L_0:


//--------------------- .nv.shared._ZN7cutlass13device_kernelINS_4gemm6kernel13GemmUniversalIN4cute5tupleIJiiiiEEENS1_10collective13CollectiveMmaINS1_34MainloopSm90TmaGmmaWarpSpecializedILi7ENS5_IJNS4_1CILi1EEESB_SB_EEENS1_35KernelTmaWarpSpecializedCooperativeEEENS5_IJNSA_ILi256EEESF_NSA_ILi64EEEEEENS_6half_tENS5_IJlSB_lEEESI_SJ_NS4_8TiledMMAINS4_8MMA_AtomIJNS4_4SM904GMMA26MMA_64x256x16_F32F16F16_SSILNSN_5MajorE0ELSP_0ELNSN_7ScaleInE1ELSQ_1EEEEEENS4_6LayoutINS5_IJNSA_ILi2EEESB_SB_EEENS5_IJSB_NSA_ILi0EEESW_EEEEENS5_IJNS4_10UnderscoreESZ_SZ_EEEEENS4_13SM90_TMA_LOADENS4_14ComposedLayoutINS4_7SwizzleILi3ELi4ELi3EEENS4_18smem_ptr_flag_bitsILi16EEENST_INS5_IJNSA_ILi8EEESG_EEENS5_IJSG_SB_EEEEEEEvNS4_8identityES12_S1C_vS1D_EENS_8epilogue10collective6detail29Sm90TmaWarpSpecializedAdapterINS1G_15DefaultEpilogueISI_SJ_SJ_NS1F_6thread17LinearCombinationISI_Li1EffLNS1K_9ScaleType4KindE0ELNS_15FloatRoundStyleE2ESI_EENS1_15EpilogueDefaultEEEEEvvEEEEvNT_6ParamsE --------------------------
	.section	.nv.shared._ZN7cutlass13device_kernelINS_4gemm6kernel13GemmUniversalIN4cute5tupleIJiiiiEEENS1_10collective13CollectiveMmaINS1_34MainloopSm90TmaGmmaWarpSpecializedILi7ENS5_IJNS4_1CILi1EEESB_SB_EEENS1_35KernelTmaWarpSpecializedCooperativeEEENS5_IJNSA_ILi256EEESF_NSA_ILi64EEEEEENS_6half_tENS5_IJlSB_lEEESI_SJ_NS4_8TiledMMAINS4_8MMA_AtomIJNS4_4SM904GMMA26MMA_64x256x16_F32F16F16_SSILNSN_5MajorE0ELSP_0ELNSN_7ScaleInE1ELSQ_1EEEEEENS4_6LayoutINS5_IJNSA_ILi2EEESB_SB_EEENS5_IJSB_NSA_ILi0EEESW_EEEEENS5_IJNS4_10UnderscoreESZ_SZ_EEEEENS4_13SM90_TMA_LOADENS4_14ComposedLayoutINS4_7SwizzleILi3ELi4ELi3EEENS4_18smem_ptr_flag_bitsILi16EEENST_INS5_IJNSA_ILi8EEESG_EEENS5_IJSG_SB_EEEEEEEvNS4_8identityES12_S1C_vS1D_EENS_8epilogue10collective6detail29Sm90TmaWarpSpecializedAdapterINS1G_15DefaultEpilogueISI_SJ_SJ_NS1F_6thread17LinearCombinationISI_Li1EffLNS1K_9ScaleType4KindE0ELNS_15FloatRoundStyleE2ESI_EENS1_15EpilogueDefaultEEEEEvvEEEEvNT_6ParamsE,"aw",@nobits
	.sectionflags	@""
	.align	16
	.zero		1024


//--------------------- .nv.shared.reserved.0     --------------------------
	.section	.nv.shared.reserved.0,"aw",@nobits
	.weak		__nv_reservedSMEM_offset_0_alias
	.size		__nv_reservedSMEM_offset_0_alias, 0, 0
	.other		__nv_reservedSMEM_offset_0_alias,@"STO_CUDA_RESERVED_SHARED STV_DEFAULT"
__nv_reservedSMEM_offset_0_alias:
	.zero		0


//--------------------- .nv.global                --------------------------
	.section	.nv.global,"aw",@nobits
.nv.global:
	.type		_ZN40_INTERNAL_e9831e34_4_k_cu_f265ddb0_200624cute1_E,@object
	.size		_ZN40_INTERNAL_e9831e34_4_k_cu_f265ddb0_200624cute1_E,(_ZN40_INTERNAL_e9831e34_4_k_cu_f265ddb0_200624cuda3std3__45__cpo6cbeginE - _ZN40_INTERNAL_e9831e34_4_k_cu_f265ddb0_200624cute1_E)
_ZN40_INTERNAL_e9831e34_4_k_cu_f265ddb0_200624cute1_E:
	.zero		1
	.type		_ZN40_INTERNAL_e9831e34_4_k_cu_f265ddb0_200624cuda3std3__45__cpo6cbeginE,@object
	.size		_ZN40_INTERNAL_e9831e34_4_k_cu_f265ddb0_200624cuda3std3__45__cpo6cbeginE,(_ZN40_INTERNAL_e9831e34_4_k_cu_f265ddb0_200624cuda3std3__48in_placeE - _ZN40_INTERNAL_e9831e34_4_k_cu_f265ddb0_200624cuda3std3__45__cpo6cbeginE)
_ZN40_INTERNAL_e9831e34_4_k_cu_f265ddb0_200624cuda3std3__45__cpo6cbeginE:
	.zero		1
	.type		_ZN40_INTERNAL_e9831e34_4_k_cu_f265ddb0_200624cuda3std3__48in_placeE,@object
	.size		_ZN40_INTERNAL_e9831e34_4_k_cu_f265ddb0_200624cuda3std3__48in_placeE,(_ZN40_INTERNAL_e9831e34_4_k_cu_f265ddb0_200624cuda3std6ranges3__45__cpo9iter_moveE - _ZN40_INTERNAL_e9831e34_4_k_cu_f265ddb0_200624cuda3std3__48in_placeE)
_ZN40_INTERNAL_e9831e34_4_k_cu_f265ddb0_200624cuda3std3__48in_placeE:
	.zero		1
	.type		_ZN40_INTERNAL_e9831e34_4_k_cu_f265ddb0_200624cuda3std6ranges3__45__cpo9iter_moveE,@object
	.size		_ZN40_INTERNAL_e9831e34_4_k_cu_f265ddb0_200624cuda3std6ranges3__45__cpo9iter_moveE,(_ZN40_INTERNAL_e9831e34_4_k_cu_f265ddb0_200624cuda3std3__45__cpo5beginE - _ZN40_INTERNAL_e9831e34_4_k_cu_f265ddb0_200624cuda3std6ranges3__45__cpo9iter_moveE)
_ZN40_INTERNAL_e9831e34_4_k_cu_f265ddb0_200624cuda3std6ranges3__45__cpo9iter_moveE:
	.zero		1
	.type		_ZN40_INTERNAL_e9831e34_4_k_cu_f265ddb0_200624cuda3std3__45__cpo5beginE,@object
	.size		_ZN40_INTERNAL_e9831e34_4_k_cu_f265ddb0_200624cuda3std3__45__cpo5beginE,(_ZN40_INTERNAL_e9831e34_4_k_cu_f265ddb0_200624cuda3std3__442_GLOBAL__N__e9831e34_4_k_cu_f265ddb0_200626ignoreE - _ZN40_INTERNAL_e9831e34_4_k_cu_f265ddb0_200624cuda3std3__45__cpo5beginE)
_ZN40_INTERNAL_e9831e34_4_k_cu_f265ddb0_200624cuda3std3__45__cpo5beginE:
	.zero		1
	.type		_ZN40_INTERNAL_e9831e34_4_k_cu_f265ddb0_200624cuda3std3__442_GLOBAL__N__e9831e34_4_k_cu_f265ddb0_200626ignoreE,@object
	.size		_ZN40_INTERNAL_e9831e34_4_k_cu_f265ddb0_200624cuda3std3__442_GLOBAL__N__e9831e34_4_k_cu_f265ddb0_200626ignoreE,(_ZN40_INTERNAL_e9831e34_4_k_cu_f265ddb0_200624cute7productE - _ZN40_INTERNAL_e9831e34_4_k_cu_f265ddb0_200624cuda3std3__442_GLOBAL__N__e9831e34_4_k_cu_f265ddb0_200626ignoreE)
_ZN40_INTERNAL_e9831e34_4_k_cu_f265ddb0_200624cuda3std3__442_GLOBAL__N__e9831e34_4_k_cu_f265ddb0_200626ignoreE:
	.zero		1
	.type		_ZN40_INTERNAL_e9831e34_4_k_cu_f265ddb0_200624cute7productE,@object
	.size		_ZN40_INTERNAL_e9831e34_4_k_cu_f265ddb0_200624cute7productE,(_ZN40_INTERNAL_e9831e34_4_k_cu_f265ddb0_200624cuda3std3__45__cpo3endE - _ZN40_INTERNAL_e9831e34_4_k_cu_f265ddb0_200624cute7productE)
_ZN40_INTERNAL_e9831e34_4_k_cu_f265ddb0_200624cute7productE:
	.zero		1
	.type		_ZN40_INTERNAL_e9831e34_4_k_cu_f265ddb0_200624cuda3std3__45__cpo3endE,@object
	.size		_ZN40_INTERNAL_e9831e34_4_k_cu_f265ddb0_200624cuda3std3__45__cpo3endE,(_ZN40_INTERNAL_e9831e34_4_k_cu_f265ddb0_200624cuda3std3__419piecewise_constructE - _ZN40_INTERNAL_e9831e34_4_k_cu_f265ddb0_200624cuda3std3__45__cpo3endE)
_ZN40_INTERNAL_e9831e34_4_k_cu_f265ddb0_200624cuda3std3__45__cpo3endE:
	.zero		1
	.type		_ZN40_INTERNAL_e9831e34_4_k_cu_f265ddb0_200624cuda3std3__419piecewise_constructE,@object
	.size		_ZN40_INTERNAL_e9831e34_4_k_cu_f265ddb0_200624cuda3std3__419piecewise_constructE,(_ZN40_INTERNAL_e9831e34_4_k_cu_f265ddb0_200624cuda3std3__45__cpo4cendE - _ZN40_INTERNAL_e9831e34_4_k_cu_f265ddb0_200624cuda3std3__419piecewise_constructE)
_ZN40_INTERNAL_e9831e34_4_k_cu_f265ddb0_200624cuda3std3__419piecewise_constructE:
	.zero		1
	.type		_ZN40_INTERNAL_e9831e34_4_k_cu_f265ddb0_200624cuda3std3__45__cpo4cendE,@object
	.size		_ZN40_INTERNAL_e9831e34_4_k_cu_f265ddb0_200624cuda3std3__45__cpo4cendE,(_ZN40_INTERNAL_e9831e34_4_k_cu_f265ddb0_200624cuda3std6ranges3__45__cpo4swapE - _ZN40_INTERNAL_e9831e34_4_k_cu_f265ddb0_200624cuda3std3__45__cpo4cendE)
_ZN40_INTERNAL_e9831e34_4_k_cu_f265ddb0_200624cuda3std3__45__cpo4cendE:
	.zero		1
	.type		_ZN40_INTERNAL_e9831e34_4_k_cu_f265ddb0_200624cuda3std6ranges3__45__cpo4swapE,@object
	.size		_ZN40_INTERNAL_e9831e34_4_k_cu_f265ddb0_200624cuda3std6ranges3__45__cpo4swapE,(.L_8 - _ZN40_INTERNAL_e9831e34_4_k_cu_f265ddb0_200624cuda3std6ranges3__45__cpo4swapE)
_ZN40_INTERNAL_e9831e34_4_k_cu_f265ddb0_200624cuda3std6ranges3__45__cpo4swapE:
	.zero		1
.L_8:


//--------------------- .nv.constant0._ZN7cutlass13device_kernelINS_4gemm6kernel13GemmUniversalIN4cute5tupleIJiiiiEEENS1_10collective13CollectiveMmaINS1_34MainloopSm90TmaGmmaWarpSpecializedILi7ENS5_IJNS4_1CILi1EEESB_SB_EEENS1_35KernelTmaWarpSpecializedCooperativeEEENS5_IJNSA_ILi256EEESF_NSA_ILi64EEEEEENS_6half_tENS5_IJlSB_lEEESI_SJ_NS4_8TiledMMAINS4_8MMA_AtomIJNS4_4SM904GMMA26MMA_64x256x16_F32F16F16_SSILNSN_5MajorE0ELSP_0ELNSN_7ScaleInE1ELSQ_1EEEEEENS4_6LayoutINS5_IJNSA_ILi2EEESB_SB_EEENS5_IJSB_NSA_ILi0EEESW_EEEEENS5_IJNS4_10UnderscoreESZ_SZ_EEEEENS4_13SM90_TMA_LOADENS4_14ComposedLayoutINS4_7SwizzleILi3ELi4ELi3EEENS4_18smem_ptr_flag_bitsILi16EEENST_INS5_IJNSA_ILi8EEESG_EEENS5_IJSG_SB_EEEEEEEvNS4_8identityES12_S1C_vS1D_EENS_8epilogue10collective6detail29Sm90TmaWarpSpecializedAdapterINS1G_15DefaultEpilogueISI_SJ_SJ_NS1F_6thread17LinearCombinationISI_Li1EffLNS1K_9ScaleType4KindE0ELNS_15FloatRoundStyleE2ESI_EENS1_15EpilogueDefaultEEEEEvvEEEEvNT_6ParamsE --------------------------
	.section	.nv.constant0._ZN7cutlass13device_kernelINS_4gemm6kernel13GemmUniversalIN4cute5tupleIJiiiiEEENS1_10collective13CollectiveMmaINS1_34MainloopSm90TmaGmmaWarpSpecializedILi7ENS5_IJNS4_1CILi1EEESB_SB_EEENS1_35KernelTmaWarpSpecializedCooperativeEEENS5_IJNSA_ILi256EEESF_NSA_ILi64EEEEEENS_6half_tENS5_IJlSB_lEEESI_SJ_NS4_8TiledMMAINS4_8MMA_AtomIJNS4_4SM904GMMA26MMA_64x256x16_F32F16F16_SSILNSN_5MajorE0ELSP_0ELNSN_7ScaleInE1ELSQ_1EEEEEENS4_6LayoutINS5_IJNSA_ILi2EEESB_SB_EEENS5_IJSB_NSA_ILi0EEESW_EEEEENS5_IJNS4_10UnderscoreESZ_SZ_EEEEENS4_13SM90_TMA_LOADENS4_14ComposedLayoutINS4_7SwizzleILi3ELi4ELi3EEENS4_18smem_ptr_flag_bitsILi16EEENST_INS5_IJNSA_ILi8EEESG_EEENS5_IJSG_SB_EEEEEEEvNS4_8identityES12_S1C_vS1D_EENS_8epilogue10collective6detail29Sm90TmaWarpSpecializedAdapterINS1G_15DefaultEpilogueISI_SJ_SJ_NS1F_6thread17LinearCombinationISI_Li1EffLNS1K_9ScaleType4KindE0ELNS_15FloatRoundStyleE2ESI_EENS1_15EpilogueDefaultEEEEEvvEEEEvNT_6ParamsE,"a",@progbits
	.sectionflags	@""
	.align	4
.nv.constant0._ZN7cutlass13device_kernelINS_4gemm6kernel13GemmUniversalIN4cute5tupleIJiiiiEEENS1_10collective13CollectiveMmaINS1_34MainloopSm90TmaGmmaWarpSpecializedILi7ENS5_IJNS4_1CILi1EEESB_SB_EEENS1_35KernelTmaWarpSpecializedCooperativeEEENS5_IJNSA_ILi256EEESF_NSA_ILi64EEEEEENS_6half_tENS5_IJlSB_lEEESI_SJ_NS4_8TiledMMAINS4_8MMA_AtomIJNS4_4SM904GMMA26MMA_64x256x16_F32F16F16_SSILNSN_5MajorE0ELSP_0ELNSN_7ScaleInE1ELSQ_1EEEEEENS4_6LayoutINS5_IJNSA_ILi2EEESB_SB_EEENS5_IJSB_NSA_ILi0EEESW_EEEEENS5_IJNS4_10UnderscoreESZ_SZ_EEEEENS4_13SM90_TMA_LOADENS4_14ComposedLayoutINS4_7SwizzleILi3ELi4ELi3EEENS4_18smem_ptr_flag_bitsILi16EEENST_INS5_IJNSA_ILi8EEESG_EEENS5_IJSG_SB_EEEEEEEvNS4_8identityES12_S1C_vS1D_EENS_8epilogue10collective6detail29Sm90TmaWarpSpecializedAdapterINS1G_15DefaultEpilogueISI_SJ_SJ_NS1F_6thread17LinearCombinationISI_Li1EffLNS1K_9ScaleType4KindE0ELNS_15FloatRoundStyleE2ESI_EENS1_15EpilogueDefaultEEEEEvvEEEEvNT_6ParamsE:
	.zero		1664


//--------------------- SYMBOLS --------------------------

	.type		.nv.reservedSmem.offset0,@object
	.size		.nv.reservedSmem.offset0,0x4
	.type		__assertfail,@function
